//
// Generated by NVIDIA NVVM Compiler
//
// Compiler Build ID: CL-36424714
// Cuda compilation tools, release 13.0, V13.0.88
// Based on NVVM 20.0.0
//

.version 9.0
.target sm_100
.address_size 64

	// .globl	_Z10reduce_sumjPf
.func  (.param .b64 func_retval0) __internal_accurate_pow
(
	.param .b64 __internal_accurate_pow_param_0
)
;
.global .align 4 .b8 precalc_xorwow_matrix[102400];
.global .align 4 .b8 precalc_xorwow_offset_matrix[102400];
.global .align 4 .b8 mrg32k3aM1[2304];
.global .align 4 .b8 mrg32k3aM2[2304];
.global .align 4 .b8 mrg32k3aM1SubSeq[2016];
.global .align 4 .b8 mrg32k3aM2SubSeq[2016];
.global .align 4 .b8 mrg32k3aM1Seq[2304];
.global .align 4 .b8 mrg32k3aM2Seq[2304];
.const .align 8 .b8 __cr_lgamma_table[72];

.visible .entry _Z10reduce_sumjPf(
	.param .u32 _Z10reduce_sumjPf_param_0,
	.param .u64 .ptr .align 1 _Z10reduce_sumjPf_param_1
)
{
	.reg .pred 	%p<4>;
	.reg .b32 	%r<8>;
	.reg .b32 	%f<4>;
	.reg .b64 	%rd<7>;

	ld.param.u32 	%r7, [_Z10reduce_sumjPf_param_0];
	ld.param.u64 	%rd3, [_Z10reduce_sumjPf_param_1];
	cvta.to.global.u64 	%rd1, %rd3;
	mov.u32 	%r1, %tid.x;
	setp.lt.u32 	%p1, %r7, 2;
	@%p1 bra 	$L__BB0_5;
	mul.wide.u32 	%rd4, %r1, 4;
	add.s64 	%rd2, %rd1, %rd4;
$L__BB0_2:
	shr.u32 	%r5, %r7, 1;
	sub.s32 	%r7, %r7, %r5;
	bar.sync 	0;
	setp.ge.u32 	%p2, %r1, %r5;
	@%p2 bra 	$L__BB0_4;
	add.s32 	%r6, %r7, %r1;
	mul.wide.u32 	%rd5, %r6, 4;
	add.s64 	%rd6, %rd1, %rd5;
	ld.global.f32 	%f1, [%rd6];
	ld.global.f32 	%f2, [%rd2];
	add.f32 	%f3, %f1, %f2;
	st.global.f32 	[%rd2], %f3;
$L__BB0_4:
	setp.gt.u32 	%p3, %r7, 1;
	@%p3 bra 	$L__BB0_2;
$L__BB0_5:
	ret;

}
	// .globl	_Z6logmapPfii
.visible .entry _Z6logmapPfii(
	.param .u64 .ptr .align 1 _Z6logmapPfii_param_0,
	.param .u32 _Z6logmapPfii_param_1,
	.param .u32 _Z6logmapPfii_param_2
)
{
	.reg .pred 	%p<8>;
	.reg .b32 	%r<17>;
	.reg .b32 	%f<25>;
	.reg .b64 	%rd<5>;

	ld.param.u64 	%rd2, [_Z6logmapPfii_param_0];
	ld.param.u32 	%r10, [_Z6logmapPfii_param_1];
	ld.param.u32 	%r9, [_Z6logmapPfii_param_2];
	mov.u32 	%r11, %ntid.x;
	mov.u32 	%r12, %ctaid.x;
	mov.u32 	%r13, %tid.x;
	mad.lo.s32 	%r1, %r11, %r12, %r13;
	setp.ge.u32 	%p1, %r1, %r10;
	setp.lt.s32 	%p2, %r9, 1;
	or.pred  	%p3, %p1, %p2;
	@%p3 bra 	$L__BB1_8;
	cvta.to.global.u64 	%rd3, %rd2;
	mul.wide.u32 	%rd4, %r1, 4;
	add.s64 	%rd1, %rd3, %rd4;
	ld.global.f32 	%f24, [%rd1];
	and.b32  	%r2, %r9, 3;
	setp.lt.u32 	%p4, %r9, 4;
	@%p4 bra 	$L__BB1_4;
	and.b32  	%r14, %r9, 2147483644;
	neg.s32 	%r15, %r14;
$L__BB1_3:
	mov.f32 	%f10, 0f3F800000;
	sub.f32 	%f11, %f10, %f24;
	mul.f32 	%f12, %f24, %f11;
	sub.f32 	%f13, %f10, %f12;
	mul.f32 	%f14, %f12, %f13;
	sub.f32 	%f15, %f10, %f14;
	mul.f32 	%f16, %f14, %f15;
	sub.f32 	%f17, %f10, %f16;
	mul.f32 	%f24, %f16, %f17;
	add.s32 	%r15, %r15, 4;
	setp.ne.s32 	%p5, %r15, 0;
	@%p5 bra 	$L__BB1_3;
$L__BB1_4:
	setp.eq.s32 	%p6, %r2, 0;
	@%p6 bra 	$L__BB1_7;
	neg.s32 	%r16, %r2;
$L__BB1_6:
	.pragma "nounroll";
	mov.f32 	%f18, 0f3F800000;
	sub.f32 	%f19, %f18, %f24;
	mul.f32 	%f24, %f24, %f19;
	add.s32 	%r16, %r16, 1;
	setp.ne.s32 	%p7, %r16, 0;
	@%p7 bra 	$L__BB1_6;
$L__BB1_7:
	st.global.f32 	[%rd1], %f24;
$L__BB1_8:
	ret;

}
	// .globl	_Z4normPfiS_
.visible .entry _Z4normPfiS_(
	.param .u64 .ptr .align 1 _Z4normPfiS__param_0,
	.param .u32 _Z4normPfiS__param_1,
	.param .u64 .ptr .align 1 _Z4normPfiS__param_2
)
{
	.reg .pred 	%p<21>;
	.reg .b32 	%r<32>;
	.reg .b32 	%f<9>;
	.reg .b64 	%rd<15>;
	.reg .b64 	%fd<18>;

	ld.param.u64 	%rd6, [_Z4normPfiS__param_0];
	ld.param.u32 	%r11, [_Z4normPfiS__param_1];
	ld.param.u64 	%rd5, [_Z4normPfiS__param_2];
	cvta.to.global.u64 	%rd1, %rd6;
	mov.u32 	%r12, %ntid.x;
	mov.u32 	%r1, %ctaid.x;
	mul.lo.s32 	%r2, %r12, %r1;
	mov.u32 	%r3, %tid.x;
	add.s32 	%r4, %r2, %r3;
	sub.s32 	%r13, %r11, %r2;
	min.u32 	%r31, %r12, %r13;
	setp.ge.u32 	%p1, %r4, %r11;
	mul.wide.u32 	%rd7, %r4, 4;
	add.s64 	%rd2, %rd1, %rd7;
	@%p1 bra 	$L__BB2_9;
	ld.global.f32 	%f1, [%rd2];
	cvt.f64.f32 	%fd1, %f1;
	{
	.reg .b32 %temp; 
	mov.b64 	{%temp, %r6}, %fd1;
	}
	mov.f64 	%fd9, 0d4000000000000000;
	{
	.reg .b32 %temp; 
	mov.b64 	{%temp, %r14}, %fd9;
	}
	and.b32  	%r8, %r14, 2146435072;
	setp.eq.s32 	%p2, %r8, 1062207488;
	abs.f64 	%fd2, %fd1;
	{ // callseq 0, 0
	.param .b64 param0;
	st.param.f64 	[param0], %fd2;
	.param .b64 retval0;
	call.uni (retval0), 
	__internal_accurate_pow, 
	(
	param0
	);
	ld.param.f64 	%fd10, [retval0];
	} // callseq 0
	setp.lt.s32 	%p3, %r6, 0;
	neg.f64 	%fd12, %fd10;
	selp.f64 	%fd13, %fd12, %fd10, %p2;
	selp.f64 	%fd17, %fd13, %fd10, %p3;
	setp.neu.f32 	%p4, %f1, 0f00000000;
	@%p4 bra 	$L__BB2_3;
	setp.eq.s32 	%p5, %r8, 1062207488;
	selp.b32 	%r15, %r6, 0, %p5;
	setp.lt.s32 	%p6, %r14, 0;
	or.b32  	%r16, %r15, 2146435072;
	selp.b32 	%r17, %r16, %r15, %p6;
	mov.b32 	%r18, 0;
	mov.b64 	%fd17, {%r18, %r17};
$L__BB2_3:
	add.f64 	%fd14, %fd1, 0d4000000000000000;
	{
	.reg .b32 %temp; 
	mov.b64 	{%temp, %r19}, %fd14;
	}
	and.b32  	%r20, %r19, 2146435072;
	setp.ne.s32 	%p7, %r20, 2146435072;
	@%p7 bra 	$L__BB2_8;
	setp.num.f32 	%p8, %f1, %f1;
	@%p8 bra 	$L__BB2_6;
	mov.f64 	%fd15, 0d4000000000000000;
	add.rn.f64 	%fd17, %fd1, %fd15;
	bra.uni 	$L__BB2_8;
$L__BB2_6:
	setp.neu.f64 	%p9, %fd2, 0d7FF0000000000000;
	@%p9 bra 	$L__BB2_8;
	setp.lt.s32 	%p10, %r6, 0;
	setp.eq.s32 	%p11, %r8, 1062207488;
	setp.lt.s32 	%p12, %r14, 0;
	selp.b32 	%r22, 0, 2146435072, %p12;
	and.b32  	%r23, %r14, 2147483647;
	setp.ne.s32 	%p13, %r23, 1071644672;
	or.b32  	%r24, %r22, -2147483648;
	selp.b32 	%r25, %r24, %r22, %p13;
	selp.b32 	%r26, %r25, %r22, %p11;
	selp.b32 	%r27, %r26, %r22, %p10;
	mov.b32 	%r28, 0;
	mov.b64 	%fd17, {%r28, %r27};
$L__BB2_8:
	setp.eq.f32 	%p14, %f1, 0f3F800000;
	cvt.rn.f32.f64 	%f2, %fd17;
	selp.f32 	%f3, 0f3F800000, %f2, %p14;
	st.global.f32 	[%rd2], %f3;
$L__BB2_9:
	bar.sync 	0;
	mul.wide.u32 	%rd8, %r2, 4;
	add.s64 	%rd3, %rd1, %rd8;
	setp.lt.u32 	%p15, %r31, 2;
	@%p15 bra 	$L__BB2_14;
	mul.wide.u32 	%rd9, %r3, 4;
	add.s64 	%rd4, %rd3, %rd9;
$L__BB2_11:
	shr.u32 	%r29, %r31, 1;
	sub.s32 	%r31, %r31, %r29;
	bar.sync 	0;
	setp.ge.u32 	%p16, %r3, %r29;
	@%p16 bra 	$L__BB2_13;
	add.s32 	%r30, %r31, %r3;
	mul.wide.u32 	%rd10, %r30, 4;
	add.s64 	%rd11, %rd3, %rd10;
	ld.global.f32 	%f4, [%rd11];
	ld.global.f32 	%f5, [%rd4];
	add.f32 	%f6, %f4, %f5;
	st.global.f32 	[%rd4], %f6;
$L__BB2_13:
	setp.gt.u32 	%p17, %r31, 1;
	@%p17 bra 	$L__BB2_11;
$L__BB2_14:
	setp.ge.u32 	%p18, %r4, %r11;
	setp.ne.s32 	%p19, %r3, 0;
	or.pred  	%p20, %p19, %p18;
	@%p20 bra 	$L__BB2_16;
	ld.global.f32 	%f7, [%rd2];
	sqrt.rn.f32 	%f8, %f7;
	cvta.to.global.u64 	%rd12, %rd5;
	mul.wide.u32 	%rd13, %r1, 4;
	add.s64 	%rd14, %rd12, %rd13;
	st.global.f32 	[%rd14], %f8;
$L__BB2_16:
	ret;

}
	// .globl	_Z12setup_kerneljP17curandStateXORWOW
.visible .entry _Z12setup_kerneljP17curandStateXORWOW(
	.param .u32 _Z12setup_kerneljP17curandStateXORWOW_param_0,
	.param .u64 .ptr .align 1 _Z12setup_kerneljP17curandStateXORWOW_param_1
)
{
	.reg .pred 	%p<25>;
	.reg .b32 	%r<407>;
	.reg .b64 	%rd<18>;

	ld.param.u32 	%r183, [_Z12setup_kerneljP17curandStateXORWOW_param_0];
	ld.param.u64 	%rd8, [_Z12setup_kerneljP17curandStateXORWOW_param_1];
	mov.u32 	%r184, %ntid.x;
	mov.u32 	%r185, %ctaid.x;
	mov.u32 	%r186, %tid.x;
	mad.lo.s32 	%r1, %r184, %r185, %r186;
	setp.ge.u32 	%p1, %r1, %r183;
	@%p1 bra 	$L__BB3_44;
	cvta.to.global.u64 	%rd9, %rd8;
	cvt.u64.u32 	%rd17, %r1;
	mul.wide.u32 	%rd10, %r1, 48;
	add.s64 	%rd2, %rd9, %rd10;
	mov.b32 	%r187, 1593684748;
	mov.b32 	%r188, 832094735;
	st.global.v2.u32 	[%rd2], {%r188, %r187};
	mov.b32 	%r189, -123459836;
	mov.b32 	%r190, 1111207954;
	st.global.v2.u32 	[%rd2+8], {%r190, %r189};
	mov.b32 	%r191, 1476011280;
	mov.b32 	%r192, -589760388;
	st.global.v2.u32 	[%rd2+16], {%r192, %r191};
	setp.eq.s32 	%p2, %r1, 0;
	@%p2 bra 	$L__BB3_43;
	mov.b32 	%r313, 0;
	mov.u64 	%rd12, precalc_xorwow_matrix;
$L__BB3_3:
	and.b64  	%rd4, %rd17, 3;
	setp.eq.s64 	%p3, %rd4, 0;
	@%p3 bra 	$L__BB3_42;
	mul.wide.u32 	%rd11, %r313, 3200;
	add.s64 	%rd5, %rd12, %rd11;
	cvt.u32.u64 	%r3, %rd4;
	mov.b32 	%r314, 0;
$L__BB3_5:
	mov.b32 	%r327, 0;
	mov.u32 	%r328, %r327;
	mov.u32 	%r329, %r327;
	mov.u32 	%r330, %r327;
	mov.u32 	%r331, %r327;
	mov.u32 	%r320, %r327;
$L__BB3_6:
	mul.wide.u32 	%rd13, %r320, 4;
	add.s64 	%rd14, %rd2, %rd13;
	ld.global.u32 	%r11, [%rd14+4];
	shl.b32 	%r12, %r320, 5;
	mov.b32 	%r326, 0;
$L__BB3_7:
	.pragma "nounroll";
	shr.u32 	%r197, %r11, %r326;
	and.b32  	%r198, %r197, 1;
	setp.eq.b32 	%p4, %r198, 1;
	not.pred 	%p5, %p4;
	add.s32 	%r199, %r12, %r326;
	mul.lo.s32 	%r200, %r199, 5;
	mul.wide.u32 	%rd15, %r200, 4;
	add.s64 	%rd6, %rd5, %rd15;
	@%p5 bra 	$L__BB3_9;
	ld.global.u32 	%r201, [%rd6];
	xor.b32  	%r331, %r331, %r201;
	ld.global.u32 	%r202, [%rd6+4];
	xor.b32  	%r330, %r330, %r202;
	ld.global.u32 	%r203, [%rd6+8];
	xor.b32  	%r329, %r329, %r203;
	ld.global.u32 	%r204, [%rd6+12];
	xor.b32  	%r328, %r328, %r204;
	ld.global.u32 	%r205, [%rd6+16];
	xor.b32  	%r327, %r327, %r205;
$L__BB3_9:
	and.b32  	%r207, %r197, 2;
	setp.eq.s32 	%p6, %r207, 0;
	@%p6 bra 	$L__BB3_11;
	ld.global.u32 	%r208, [%rd6+20];
	xor.b32  	%r331, %r331, %r208;
	ld.global.u32 	%r209, [%rd6+24];
	xor.b32  	%r330, %r330, %r209;
	ld.global.u32 	%r210, [%rd6+28];
	xor.b32  	%r329, %r329, %r210;
	ld.global.u32 	%r211, [%rd6+32];
	xor.b32  	%r328, %r328, %r211;
	ld.global.u32 	%r212, [%rd6+36];
	xor.b32  	%r327, %r327, %r212;
$L__BB3_11:
	and.b32  	%r214, %r197, 4;
	setp.eq.s32 	%p7, %r214, 0;
	@%p7 bra 	$L__BB3_13;
	ld.global.u32 	%r215, [%rd6+40];
	xor.b32  	%r331, %r331, %r215;
	ld.global.u32 	%r216, [%rd6+44];
	xor.b32  	%r330, %r330, %r216;
	ld.global.u32 	%r217, [%rd6+48];
	xor.b32  	%r329, %r329, %r217;
	ld.global.u32 	%r218, [%rd6+52];
	xor.b32  	%r328, %r328, %r218;
	ld.global.u32 	%r219, [%rd6+56];
	xor.b32  	%r327, %r327, %r219;
$L__BB3_13:
	and.b32  	%r221, %r197, 8;
	setp.eq.s32 	%p8, %r221, 0;
	@%p8 bra 	$L__BB3_15;
	ld.global.u32 	%r222, [%rd6+60];
	xor.b32  	%r331, %r331, %r222;
	ld.global.u32 	%r223, [%rd6+64];
	xor.b32  	%r330, %r330, %r223;
	ld.global.u32 	%r224, [%rd6+68];
	xor.b32  	%r329, %r329, %r224;
	ld.global.u32 	%r225, [%rd6+72];
	xor.b32  	%r328, %r328, %r225;
	ld.global.u32 	%r226, [%rd6+76];
	xor.b32  	%r327, %r327, %r226;
$L__BB3_15:
	and.b32  	%r228, %r197, 16;
	setp.eq.s32 	%p9, %r228, 0;
	@%p9 bra 	$L__BB3_17;
	ld.global.u32 	%r229, [%rd6+80];
	xor.b32  	%r331, %r331, %r229;
	ld.global.u32 	%r230, [%rd6+84];
	xor.b32  	%r330, %r330, %r230;
	ld.global.u32 	%r231, [%rd6+88];
	xor.b32  	%r329, %r329, %r231;
	ld.global.u32 	%r232, [%rd6+92];
	xor.b32  	%r328, %r328, %r232;
	ld.global.u32 	%r233, [%rd6+96];
	xor.b32  	%r327, %r327, %r233;
$L__BB3_17:
	and.b32  	%r235, %r197, 32;
	setp.eq.s32 	%p10, %r235, 0;
	@%p10 bra 	$L__BB3_19;
	ld.global.u32 	%r236, [%rd6+100];
	xor.b32  	%r331, %r331, %r236;
	ld.global.u32 	%r237, [%rd6+104];
	xor.b32  	%r330, %r330, %r237;
	ld.global.u32 	%r238, [%rd6+108];
	xor.b32  	%r329, %r329, %r238;
	ld.global.u32 	%r239, [%rd6+112];
	xor.b32  	%r328, %r328, %r239;
	ld.global.u32 	%r240, [%rd6+116];
	xor.b32  	%r327, %r327, %r240;
$L__BB3_19:
	and.b32  	%r242, %r197, 64;
	setp.eq.s32 	%p11, %r242, 0;
	@%p11 bra 	$L__BB3_21;
	ld.global.u32 	%r243, [%rd6+120];
	xor.b32  	%r331, %r331, %r243;
	ld.global.u32 	%r244, [%rd6+124];
	xor.b32  	%r330, %r330, %r244;
	ld.global.u32 	%r245, [%rd6+128];
	xor.b32  	%r329, %r329, %r245;
	ld.global.u32 	%r246, [%rd6+132];
	xor.b32  	%r328, %r328, %r246;
	ld.global.u32 	%r247, [%rd6+136];
	xor.b32  	%r327, %r327, %r247;
$L__BB3_21:
	and.b32  	%r249, %r197, 128;
	setp.eq.s32 	%p12, %r249, 0;
	@%p12 bra 	$L__BB3_23;
	ld.global.u32 	%r250, [%rd6+140];
	xor.b32  	%r331, %r331, %r250;
	ld.global.u32 	%r251, [%rd6+144];
	xor.b32  	%r330, %r330, %r251;
	ld.global.u32 	%r252, [%rd6+148];
	xor.b32  	%r329, %r329, %r252;
	ld.global.u32 	%r253, [%rd6+152];
	xor.b32  	%r328, %r328, %r253;
	ld.global.u32 	%r254, [%rd6+156];
	xor.b32  	%r327, %r327, %r254;
$L__BB3_23:
	and.b32  	%r256, %r197, 256;
	setp.eq.s32 	%p13, %r256, 0;
	@%p13 bra 	$L__BB3_25;
	ld.global.u32 	%r257, [%rd6+160];
	xor.b32  	%r331, %r331, %r257;
	ld.global.u32 	%r258, [%rd6+164];
	xor.b32  	%r330, %r330, %r258;
	ld.global.u32 	%r259, [%rd6+168];
	xor.b32  	%r329, %r329, %r259;
	ld.global.u32 	%r260, [%rd6+172];
	xor.b32  	%r328, %r328, %r260;
	ld.global.u32 	%r261, [%rd6+176];
	xor.b32  	%r327, %r327, %r261;
$L__BB3_25:
	and.b32  	%r263, %r197, 512;
	setp.eq.s32 	%p14, %r263, 0;
	@%p14 bra 	$L__BB3_27;
	ld.global.u32 	%r264, [%rd6+180];
	xor.b32  	%r331, %r331, %r264;
	ld.global.u32 	%r265, [%rd6+184];
	xor.b32  	%r330, %r330, %r265;
	ld.global.u32 	%r266, [%rd6+188];
	xor.b32  	%r329, %r329, %r266;
	ld.global.u32 	%r267, [%rd6+192];
	xor.b32  	%r328, %r328, %r267;
	ld.global.u32 	%r268, [%rd6+196];
	xor.b32  	%r327, %r327, %r268;
$L__BB3_27:
	and.b32  	%r270, %r197, 1024;
	setp.eq.s32 	%p15, %r270, 0;
	@%p15 bra 	$L__BB3_29;
	ld.global.u32 	%r271, [%rd6+200];
	xor.b32  	%r331, %r331, %r271;
	ld.global.u32 	%r272, [%rd6+204];
	xor.b32  	%r330, %r330, %r272;
	ld.global.u32 	%r273, [%rd6+208];
	xor.b32  	%r329, %r329, %r273;
	ld.global.u32 	%r274, [%rd6+212];
	xor.b32  	%r328, %r328, %r274;
	ld.global.u32 	%r275, [%rd6+216];
	xor.b32  	%r327, %r327, %r275;
$L__BB3_29:
	and.b32  	%r277, %r197, 2048;
	setp.eq.s32 	%p16, %r277, 0;
	@%p16 bra 	$L__BB3_31;
	ld.global.u32 	%r278, [%rd6+220];
	xor.b32  	%r331, %r331, %r278;
	ld.global.u32 	%r279, [%rd6+224];
	xor.b32  	%r330, %r330, %r279;
	ld.global.u32 	%r280, [%rd6+228];
	xor.b32  	%r329, %r329, %r280;
	ld.global.u32 	%r281, [%rd6+232];
	xor.b32  	%r328, %r328, %r281;
	ld.global.u32 	%r282, [%rd6+236];
	xor.b32  	%r327, %r327, %r282;
$L__BB3_31:
	and.b32  	%r284, %r197, 4096;
	setp.eq.s32 	%p17, %r284, 0;
	@%p17 bra 	$L__BB3_33;
	ld.global.u32 	%r285, [%rd6+240];
	xor.b32  	%r331, %r331, %r285;
	ld.global.u32 	%r286, [%rd6+244];
	xor.b32  	%r330, %r330, %r286;
	ld.global.u32 	%r287, [%rd6+248];
	xor.b32  	%r329, %r329, %r287;
	ld.global.u32 	%r288, [%rd6+252];
	xor.b32  	%r328, %r328, %r288;
	ld.global.u32 	%r289, [%rd6+256];
	xor.b32  	%r327, %r327, %r289;
$L__BB3_33:
	and.b32  	%r291, %r197, 8192;
	setp.eq.s32 	%p18, %r291, 0;
	@%p18 bra 	$L__BB3_35;
	ld.global.u32 	%r292, [%rd6+260];
	xor.b32  	%r331, %r331, %r292;
	ld.global.u32 	%r293, [%rd6+264];
	xor.b32  	%r330, %r330, %r293;
	ld.global.u32 	%r294, [%rd6+268];
	xor.b32  	%r329, %r329, %r294;
	ld.global.u32 	%r295, [%rd6+272];
	xor.b32  	%r328, %r328, %r295;
	ld.global.u32 	%r296, [%rd6+276];
	xor.b32  	%r327, %r327, %r296;
$L__BB3_35:
	and.b32  	%r298, %r197, 16384;
	setp.eq.s32 	%p19, %r298, 0;
	@%p19 bra 	$L__BB3_37;
	ld.global.u32 	%r299, [%rd6+280];
	xor.b32  	%r331, %r331, %r299;
	ld.global.u32 	%r300, [%rd6+284];
	xor.b32  	%r330, %r330, %r300;
	ld.global.u32 	%r301, [%rd6+288];
	xor.b32  	%r329, %r329, %r301;
	ld.global.u32 	%r302, [%rd6+292];
	xor.b32  	%r328, %r328, %r302;
	ld.global.u32 	%r303, [%rd6+296];
	xor.b32  	%r327, %r327, %r303;
$L__BB3_37:
	and.b32  	%r305, %r197, 32768;
	setp.eq.s32 	%p20, %r305, 0;
	@%p20 bra 	$L__BB3_39;
	ld.global.u32 	%r306, [%rd6+300];
	xor.b32  	%r331, %r331, %r306;
	ld.global.u32 	%r307, [%rd6+304];
	xor.b32  	%r330, %r330, %r307;
	ld.global.u32 	%r308, [%rd6+308];
	xor.b32  	%r329, %r329, %r308;
	ld.global.u32 	%r309, [%rd6+312];
	xor.b32  	%r328, %r328, %r309;
	ld.global.u32 	%r310, [%rd6+316];
	xor.b32  	%r327, %r327, %r310;
$L__BB3_39:
	add.s32 	%r326, %r326, 16;
	setp.ne.s32 	%p21, %r326, 32;
	@%p21 bra 	$L__BB3_7;
	mad.lo.s32 	%r311, %r320, -31, %r12;
	add.s32 	%r320, %r311, 1;
	setp.ne.s32 	%p22, %r320, 5;
	@%p22 bra 	$L__BB3_6;
	st.global.u32 	[%rd2+4], %r331;
	st.global.u32 	[%rd2+8], %r330;
	st.global.u32 	[%rd2+12], %r329;
	st.global.u32 	[%rd2+16], %r328;
	st.global.u32 	[%rd2+20], %r327;
	add.s32 	%r314, %r314, 1;
	setp.lt.u32 	%p23, %r314, %r3;
	@%p23 bra 	$L__BB3_5;
$L__BB3_42:
	shr.u64 	%rd7, %rd17, 2;
	add.s32 	%r313, %r313, 1;
	setp.gt.u64 	%p24, %rd17, 3;
	mov.u64 	%rd17, %rd7;
	@%p24 bra 	$L__BB3_3;
$L__BB3_43:
	mov.b32 	%r312, 0;
	st.global.v2.u32 	[%rd2+24], {%r312, %r312};
	st.global.u32 	[%rd2+32], %r312;
	mov.b64 	%rd16, 0;
	st.global.u64 	[%rd2+40], %rd16;
$L__BB3_44:
	ret;

}
	// .globl	_Z4rndmPjiP17curandStateXORWOW
.visible .entry _Z4rndmPjiP17curandStateXORWOW(
	.param .u64 .ptr .align 1 _Z4rndmPjiP17curandStateXORWOW_param_0,
	.param .u32 _Z4rndmPjiP17curandStateXORWOW_param_1,
	.param .u64 .ptr .align 1 _Z4rndmPjiP17curandStateXORWOW_param_2
)
{
	.reg .pred 	%p<8>;
	.reg .b32 	%r<142>;
	.reg .b32 	%f<22>;
	.reg .b64 	%rd<21>;

	ld.param.u64 	%rd4, [_Z4rndmPjiP17curandStateXORWOW_param_0];
	ld.param.u32 	%r13, [_Z4rndmPjiP17curandStateXORWOW_param_1];
	ld.param.u64 	%rd3, [_Z4rndmPjiP17curandStateXORWOW_param_2];
	cvta.to.global.u64 	%rd1, %rd4;
	setp.lt.s32 	%p1, %r13, 1;
	@%p1 bra 	$L__BB4_9;
	mov.u32 	%r15, %tid.x;
	mov.u32 	%r16, %ctaid.x;
	mov.u32 	%r17, %ntid.x;
	mad.lo.s32 	%r18, %r17, %r16, %r15;
	cvta.to.global.u64 	%rd5, %rd3;
	mul.wide.u32 	%rd6, %r18, 48;
	add.s64 	%rd2, %rd5, %rd6;
	mul.lo.s32 	%r1, %r13, %r18;
	and.b32  	%r2, %r13, 3;
	setp.lt.u32 	%p2, %r13, 4;
	mov.b32 	%r141, 0;
	@%p2 bra 	$L__BB4_4;
	and.b32  	%r141, %r13, 2147483644;
	neg.s32 	%r139, %r141;
	add.s32 	%r138, %r1, 3;
$L__BB4_3:
	.pragma "nounroll";
	ld.global.v2.u32 	{%r19, %r20}, [%rd2];
	shr.u32 	%r21, %r20, 2;
	xor.b32  	%r22, %r21, %r20;
	ld.global.v2.u32 	{%r23, %r24}, [%rd2+8];
	ld.global.v2.u32 	{%r25, %r26}, [%rd2+16];
	st.global.v2.u32 	[%rd2+8], {%r24, %r25};
	shl.b32 	%r27, %r26, 4;
	shl.b32 	%r28, %r22, 1;
	xor.b32  	%r29, %r28, %r27;
	xor.b32  	%r30, %r29, %r22;
	xor.b32  	%r31, %r30, %r26;
	st.global.v2.u32 	[%rd2+16], {%r26, %r31};
	add.s32 	%r32, %r19, 362437;
	st.global.v2.u32 	[%rd2], {%r32, %r23};
	add.s32 	%r33, %r31, %r32;
	cvt.rn.f32.u32 	%f1, %r33;
	fma.rn.f32 	%f2, %f1, 0f2F800000, 0f2F000000;
	mul.f32 	%f3, %f2, 0f447A0000;
	cvt.rzi.u32.f32 	%r34, %f3;
	add.s32 	%r35, %r138, -2;
	add.s32 	%r36, %r138, -3;
	mul.wide.u32 	%rd7, %r36, 4;
	add.s64 	%rd8, %rd1, %rd7;
	st.global.u32 	[%rd8], %r34;
	ld.global.v2.u32 	{%r37, %r38}, [%rd2];
	shr.u32 	%r39, %r38, 2;
	xor.b32  	%r40, %r39, %r38;
	ld.global.v2.u32 	{%r41, %r42}, [%rd2+8];
	ld.global.v2.u32 	{%r43, %r44}, [%rd2+16];
	st.global.v2.u32 	[%rd2+8], {%r42, %r43};
	shl.b32 	%r45, %r44, 4;
	shl.b32 	%r46, %r40, 1;
	xor.b32  	%r47, %r46, %r45;
	xor.b32  	%r48, %r47, %r40;
	xor.b32  	%r49, %r48, %r44;
	st.global.v2.u32 	[%rd2+16], {%r44, %r49};
	add.s32 	%r50, %r37, 362437;
	st.global.v2.u32 	[%rd2], {%r50, %r41};
	add.s32 	%r51, %r49, %r50;
	cvt.rn.f32.u32 	%f4, %r51;
	fma.rn.f32 	%f5, %f4, 0f2F800000, 0f2F000000;
	mul.f32 	%f6, %f5, 0f447A0000;
	cvt.rzi.u32.f32 	%r52, %f6;
	mul.wide.u32 	%rd9, %r35, 4;
	add.s64 	%rd10, %rd1, %rd9;
	st.global.u32 	[%rd10], %r52;
	ld.global.v2.u32 	{%r53, %r54}, [%rd2];
	shr.u32 	%r55, %r54, 2;
	xor.b32  	%r56, %r55, %r54;
	ld.global.v2.u32 	{%r57, %r58}, [%rd2+8];
	ld.global.v2.u32 	{%r59, %r60}, [%rd2+16];
	st.global.v2.u32 	[%rd2+8], {%r58, %r59};
	shl.b32 	%r61, %r60, 4;
	shl.b32 	%r62, %r56, 1;
	xor.b32  	%r63, %r62, %r61;
	xor.b32  	%r64, %r63, %r56;
	xor.b32  	%r65, %r64, %r60;
	st.global.v2.u32 	[%rd2+16], {%r60, %r65};
	add.s32 	%r66, %r53, 362437;
	st.global.v2.u32 	[%rd2], {%r66, %r57};
	add.s32 	%r67, %r65, %r66;
	cvt.rn.f32.u32 	%f7, %r67;
	fma.rn.f32 	%f8, %f7, 0f2F800000, 0f2F000000;
	mul.f32 	%f9, %f8, 0f447A0000;
	cvt.rzi.u32.f32 	%r68, %f9;
	add.s32 	%r69, %r138, -1;
	mul.wide.u32 	%rd11, %r69, 4;
	add.s64 	%rd12, %rd1, %rd11;
	st.global.u32 	[%rd12], %r68;
	ld.global.v2.u32 	{%r70, %r71}, [%rd2];
	shr.u32 	%r72, %r71, 2;
	xor.b32  	%r73, %r72, %r71;
	ld.global.v2.u32 	{%r74, %r75}, [%rd2+8];
	ld.global.v2.u32 	{%r76, %r77}, [%rd2+16];
	st.global.v2.u32 	[%rd2+8], {%r75, %r76};
	shl.b32 	%r78, %r77, 4;
	shl.b32 	%r79, %r73, 1;
	xor.b32  	%r80, %r79, %r78;
	xor.b32  	%r81, %r80, %r73;
	xor.b32  	%r82, %r81, %r77;
	st.global.v2.u32 	[%rd2+16], {%r77, %r82};
	add.s32 	%r83, %r70, 362437;
	st.global.v2.u32 	[%rd2], {%r83, %r74};
	add.s32 	%r84, %r82, %r83;
	cvt.rn.f32.u32 	%f10, %r84;
	fma.rn.f32 	%f11, %f10, 0f2F800000, 0f2F000000;
	mul.f32 	%f12, %f11, 0f447A0000;
	cvt.rzi.u32.f32 	%r85, %f12;
	mul.wide.u32 	%rd13, %r138, 4;
	add.s64 	%rd14, %rd1, %rd13;
	st.global.u32 	[%rd14], %r85;
	add.s32 	%r139, %r139, 4;
	add.s32 	%r138, %r138, 4;
	setp.ne.s32 	%p3, %r139, 0;
	@%p3 bra 	$L__BB4_3;
$L__BB4_4:
	setp.eq.s32 	%p4, %r2, 0;
	@%p4 bra 	$L__BB4_9;
	setp.eq.s32 	%p5, %r2, 1;
	@%p5 bra 	$L__BB4_7;
	ld.global.v2.u32 	{%r86, %r87}, [%rd2];
	shr.u32 	%r88, %r87, 2;
	xor.b32  	%r89, %r88, %r87;
	ld.global.v2.u32 	{%r90, %r91}, [%rd2+8];
	ld.global.v2.u32 	{%r92, %r93}, [%rd2+16];
	st.global.v2.u32 	[%rd2+8], {%r91, %r92};
	shl.b32 	%r94, %r93, 4;
	shl.b32 	%r95, %r89, 1;
	xor.b32  	%r96, %r95, %r94;
	xor.b32  	%r97, %r96, %r89;
	xor.b32  	%r98, %r97, %r93;
	st.global.v2.u32 	[%rd2+16], {%r93, %r98};
	add.s32 	%r99, %r86, 362437;
	st.global.v2.u32 	[%rd2], {%r99, %r90};
	add.s32 	%r100, %r98, %r99;
	cvt.rn.f32.u32 	%f13, %r100;
	fma.rn.f32 	%f14, %f13, 0f2F800000, 0f2F000000;
	mul.f32 	%f15, %f14, 0f447A0000;
	cvt.rzi.u32.f32 	%r101, %f15;
	add.s32 	%r102, %r141, %r1;
	mul.wide.u32 	%rd15, %r102, 4;
	add.s64 	%rd16, %rd1, %rd15;
	st.global.u32 	[%rd16], %r101;
	ld.global.v2.u32 	{%r103, %r104}, [%rd2];
	shr.u32 	%r105, %r104, 2;
	xor.b32  	%r106, %r105, %r104;
	ld.global.v2.u32 	{%r107, %r108}, [%rd2+8];
	ld.global.v2.u32 	{%r109, %r110}, [%rd2+16];
	st.global.v2.u32 	[%rd2+8], {%r108, %r109};
	shl.b32 	%r111, %r110, 4;
	shl.b32 	%r112, %r106, 1;
	xor.b32  	%r113, %r112, %r111;
	xor.b32  	%r114, %r113, %r106;
	xor.b32  	%r115, %r114, %r110;
	st.global.v2.u32 	[%rd2+16], {%r110, %r115};
	add.s32 	%r116, %r103, 362437;
	st.global.v2.u32 	[%rd2], {%r116, %r107};
	add.s32 	%r117, %r115, %r116;
	cvt.rn.f32.u32 	%f16, %r117;
	fma.rn.f32 	%f17, %f16, 0f2F800000, 0f2F000000;
	mul.f32 	%f18, %f17, 0f447A0000;
	cvt.rzi.u32.f32 	%r118, %f18;
	add.s32 	%r119, %r102, 1;
	mul.wide.u32 	%rd17, %r119, 4;
	add.s64 	%rd18, %rd1, %rd17;
	st.global.u32 	[%rd18], %r118;
	add.s32 	%r141, %r141, 2;
$L__BB4_7:
	and.b32  	%r120, %r13, 1;
	setp.eq.b32 	%p6, %r120, 1;
	not.pred 	%p7, %p6;
	@%p7 bra 	$L__BB4_9;
	ld.global.v2.u32 	{%r121, %r122}, [%rd2];
	shr.u32 	%r123, %r122, 2;
	xor.b32  	%r124, %r123, %r122;
	ld.global.v2.u32 	{%r125, %r126}, [%rd2+8];
	ld.global.v2.u32 	{%r127, %r128}, [%rd2+16];
	st.global.v2.u32 	[%rd2+8], {%r126, %r127};
	shl.b32 	%r129, %r128, 4;
	shl.b32 	%r130, %r124, 1;
	xor.b32  	%r131, %r130, %r129;
	xor.b32  	%r132, %r131, %r124;
	xor.b32  	%r133, %r132, %r128;
	st.global.v2.u32 	[%rd2+16], {%r128, %r133};
	add.s32 	%r134, %r121, 362437;
	st.global.v2.u32 	[%rd2], {%r134, %r125};
	add.s32 	%r135, %r133, %r134;
	cvt.rn.f32.u32 	%f19, %r135;
	fma.rn.f32 	%f20, %f19, 0f2F800000, 0f2F000000;
	mul.f32 	%f21, %f20, 0f447A0000;
	cvt.rzi.u32.f32 	%r136, %f21;
	add.s32 	%r137, %r141, %r1;
	mul.wide.u32 	%rd19, %r137, 4;
	add.s64 	%rd20, %rd1, %rd19;
	st.global.u32 	[%rd20], %r136;
$L__BB4_9:
	ret;

}
.func  (.param .b64 func_retval0) __internal_accurate_pow(
	.param .b64 __internal_accurate_pow_param_0
)
{
	.reg .pred 	%p<8>;
	.reg .b32 	%r<49>;
	.reg .b32 	%f<3>;
	.reg .b64 	%fd<109>;

	ld.param.f64 	%fd10, [__internal_accurate_pow_param_0];
	{
	.reg .b32 %temp; 
	mov.b64 	{%temp, %r46}, %fd10;
	}
	{
	.reg .b32 %temp; 
	mov.b64 	{%r45, %temp}, %fd10;
	}
	shr.u32 	%r47, %r46, 20;
	setp.gt.u32 	%p1, %r46, 1048575;
	@%p1 bra 	$L__BB5_2;
	mul.f64 	%fd11, %fd10, 0d4350000000000000;
	{
	.reg .b32 %temp; 
	mov.b64 	{%temp, %r46}, %fd11;
	}
	{
	.reg .b32 %temp; 
	mov.b64 	{%r45, %temp}, %fd11;
	}
	shr.u32 	%r16, %r46, 20;
	add.s32 	%r47, %r16, -54;
$L__BB5_2:
	add.s32 	%r48, %r47, -1023;
	and.b32  	%r17, %r46, -2146435073;
	or.b32  	%r18, %r17, 1072693248;
	mov.b64 	%fd107, {%r45, %r18};
	setp.lt.u32 	%p2, %r18, 1073127583;
	@%p2 bra 	$L__BB5_4;
	{
	.reg .b32 %temp; 
	mov.b64 	{%r19, %temp}, %fd107;
	}
	{
	.reg .b32 %temp; 
	mov.b64 	{%temp, %r20}, %fd107;
	}
	add.s32 	%r21, %r20, -1048576;
	mov.b64 	%fd107, {%r19, %r21};
	add.s32 	%r48, %r47, -1022;
$L__BB5_4:
	add.f64 	%fd12, %fd107, 0dBFF0000000000000;
	add.f64 	%fd13, %fd107, 0d3FF0000000000000;
	rcp.approx.ftz.f64 	%fd14, %fd13;
	neg.f64 	%fd15, %fd13;
	fma.rn.f64 	%fd16, %fd15, %fd14, 0d3FF0000000000000;
	fma.rn.f64 	%fd17, %fd16, %fd16, %fd16;
	fma.rn.f64 	%fd18, %fd17, %fd14, %fd14;
	mul.f64 	%fd19, %fd12, %fd18;
	fma.rn.f64 	%fd20, %fd12, %fd18, %fd19;
	mul.f64 	%fd21, %fd20, %fd20;
	fma.rn.f64 	%fd22, %fd21, 0d3EB0F5FF7D2CAFE2, 0d3ED0F5D241AD3B5A;
	fma.rn.f64 	%fd23, %fd22, %fd21, 0d3EF3B20A75488A3F;
	fma.rn.f64 	%fd24, %fd23, %fd21, 0d3F1745CDE4FAECD5;
	fma.rn.f64 	%fd25, %fd24, %fd21, 0d3F3C71C7258A578B;
	fma.rn.f64 	%fd26, %fd25, %fd21, 0d3F6249249242B910;
	fma.rn.f64 	%fd27, %fd26, %fd21, 0d3F89999999999DFB;
	sub.f64 	%fd28, %fd12, %fd20;
	add.f64 	%fd29, %fd28, %fd28;
	neg.f64 	%fd30, %fd20;
	fma.rn.f64 	%fd31, %fd30, %fd12, %fd29;
	mul.f64 	%fd32, %fd18, %fd31;
	fma.rn.f64 	%fd33, %fd21, %fd27, 0d3FB5555555555555;
	mov.f64 	%fd34, 0d3FB5555555555555;
	sub.f64 	%fd35, %fd34, %fd33;
	fma.rn.f64 	%fd36, %fd21, %fd27, %fd35;
	add.f64 	%fd37, %fd36, 0dBC46A4CB00B9E7B0;
	add.f64 	%fd38, %fd33, %fd37;
	sub.f64 	%fd39, %fd33, %fd38;
	add.f64 	%fd40, %fd37, %fd39;
	mul.rn.f64 	%fd41, %fd20, %fd20;
	neg.f64 	%fd42, %fd41;
	fma.rn.f64 	%fd43, %fd20, %fd20, %fd42;
	{
	.reg .b32 %temp; 
	mov.b64 	{%r22, %temp}, %fd32;
	}
	{
	.reg .b32 %temp; 
	mov.b64 	{%temp, %r23}, %fd32;
	}
	add.s32 	%r24, %r23, 1048576;
	mov.b64 	%fd44, {%r22, %r24};
	fma.rn.f64 	%fd45, %fd20, %fd44, %fd43;
	mul.rn.f64 	%fd46, %fd41, %fd20;
	neg.f64 	%fd47, %fd46;
	fma.rn.f64 	%fd48, %fd41, %fd20, %fd47;
	fma.rn.f64 	%fd49, %fd41, %fd32, %fd48;
	fma.rn.f64 	%fd50, %fd45, %fd20, %fd49;
	mul.rn.f64 	%fd51, %fd38, %fd46;
	neg.f64 	%fd52, %fd51;
	fma.rn.f64 	%fd53, %fd38, %fd46, %fd52;
	fma.rn.f64 	%fd54, %fd38, %fd50, %fd53;
	fma.rn.f64 	%fd55, %fd40, %fd46, %fd54;
	add.f64 	%fd56, %fd51, %fd55;
	sub.f64 	%fd57, %fd51, %fd56;
	add.f64 	%fd58, %fd55, %fd57;
	add.f64 	%fd59, %fd20, %fd56;
	sub.f64 	%fd60, %fd20, %fd59;
	add.f64 	%fd61, %fd56, %fd60;
	add.f64 	%fd62, %fd58, %fd61;
	add.f64 	%fd63, %fd32, %fd62;
	add.f64 	%fd64, %fd59, %fd63;
	sub.f64 	%fd65, %fd59, %fd64;
	add.f64 	%fd66, %fd63, %fd65;
	xor.b32  	%r25, %r48, -2147483648;
	mov.b32 	%r26, 1127219200;
	mov.b64 	%fd67, {%r25, %r26};
	mov.b32 	%r27, -2147483648;
	mov.b64 	%fd68, {%r27, %r26};
	sub.f64 	%fd69, %fd67, %fd68;
	fma.rn.f64 	%fd70, %fd69, 0d3FE62E42FEFA39EF, %fd64;
	fma.rn.f64 	%fd71, %fd69, 0dBFE62E42FEFA39EF, %fd70;
	sub.f64 	%fd72, %fd71, %fd64;
	sub.f64 	%fd73, %fd66, %fd72;
	fma.rn.f64 	%fd74, %fd69, 0d3C7ABC9E3B39803F, %fd73;
	add.f64 	%fd75, %fd70, %fd74;
	sub.f64 	%fd76, %fd70, %fd75;
	add.f64 	%fd77, %fd74, %fd76;
	mov.f64 	%fd78, 0d4000000000000000;
	{
	.reg .b32 %temp; 
	mov.b64 	{%temp, %r28}, %fd78;
	}
	{
	.reg .b32 %temp; 
	mov.b64 	{%r29, %temp}, %fd78;
	}
	shl.b32 	%r30, %r28, 1;
	setp.gt.u32 	%p3, %r30, -33554433;
	and.b32  	%r31, %r28, -15728641;
	selp.b32 	%r32, %r31, %r28, %p3;
	mov.b64 	%fd79, {%r29, %r32};
	mul.rn.f64 	%fd80, %fd75, %fd79;
	neg.f64 	%fd81, %fd80;
	fma.rn.f64 	%fd82, %fd75, %fd79, %fd81;
	fma.rn.f64 	%fd83, %fd77, %fd79, %fd82;
	add.f64 	%fd4, %fd80, %fd83;
	sub.f64 	%fd84, %fd80, %fd4;
	add.f64 	%fd5, %fd83, %fd84;
	fma.rn.f64 	%fd85, %fd4, 0d3FF71547652B82FE, 0d4338000000000000;
	{
	.reg .b32 %temp; 
	mov.b64 	{%r13, %temp}, %fd85;
	}
	mov.f64 	%fd86, 0dC338000000000000;
	add.rn.f64 	%fd87, %fd85, %fd86;
	fma.rn.f64 	%fd88, %fd87, 0dBFE62E42FEFA39EF, %fd4;
	fma.rn.f64 	%fd89, %fd87, 0dBC7ABC9E3B39803F, %fd88;
	fma.rn.f64 	%fd90, %fd89, 0d3E5ADE1569CE2BDF, 0d3E928AF3FCA213EA;
	fma.rn.f64 	%fd91, %fd90, %fd89, 0d3EC71DEE62401315;
	fma.rn.f64 	%fd92, %fd91, %fd89, 0d3EFA01997C89EB71;
	fma.rn.f64 	%fd93, %fd92, %fd89, 0d3F2A01A014761F65;
	fma.rn.f64 	%fd94, %fd93, %fd89, 0d3F56C16C1852B7AF;
	fma.rn.f64 	%fd95, %fd94, %fd89, 0d3F81111111122322;
	fma.rn.f64 	%fd96, %fd95, %fd89, 0d3FA55555555502A1;
	fma.rn.f64 	%fd97, %fd96, %fd89, 0d3FC5555555555511;
	fma.rn.f64 	%fd98, %fd97, %fd89, 0d3FE000000000000B;
	fma.rn.f64 	%fd99, %fd98, %fd89, 0d3FF0000000000000;
	fma.rn.f64 	%fd100, %fd99, %fd89, 0d3FF0000000000000;
	{
	.reg .b32 %temp; 
	mov.b64 	{%r14, %temp}, %fd100;
	}
	{
	.reg .b32 %temp; 
	mov.b64 	{%temp, %r15}, %fd100;
	}
	shl.b32 	%r33, %r13, 20;
	add.s32 	%r34, %r33, %r15;
	mov.b64 	%fd108, {%r14, %r34};
	{
	.reg .b32 %temp; 
	mov.b64 	{%temp, %r35}, %fd4;
	}
	mov.b32 	%f2, %r35;
	abs.f32 	%f1, %f2;
	setp.lt.f32 	%p4, %f1, 0f4086232B;
	@%p4 bra 	$L__BB5_7;
	setp.lt.f64 	%p5, %fd4, 0d0000000000000000;
	add.f64 	%fd101, %fd4, 0d7FF0000000000000;
	selp.f64 	%fd108, 0d0000000000000000, %fd101, %p5;
	setp.geu.f32 	%p6, %f1, 0f40874800;
	@%p6 bra 	$L__BB5_7;
	shr.u32 	%r36, %r13, 31;
	add.s32 	%r37, %r13, %r36;
	shr.s32 	%r38, %r37, 1;
	shl.b32 	%r39, %r38, 20;
	add.s32 	%r40, %r15, %r39;
	mov.b64 	%fd102, {%r14, %r40};
	sub.s32 	%r41, %r13, %r38;
	shl.b32 	%r42, %r41, 20;
	add.s32 	%r43, %r42, 1072693248;
	mov.b32 	%r44, 0;
	mov.b64 	%fd103, {%r44, %r43};
	mul.f64 	%fd108, %fd103, %fd102;
$L__BB5_7:
	abs.f64 	%fd104, %fd108;
	setp.eq.f64 	%p7, %fd104, 0d7FF0000000000000;
	fma.rn.f64 	%fd105, %fd108, %fd5, %fd108;
	selp.f64 	%fd106, %fd108, %fd105, %p7;
	st.param.f64 	[func_retval0], %fd106;
	ret;

}


// ===== COMPILED SASS (sm_100) =====

	.target	sm_100

	.elftype	@"ET_EXEC"


//--------------------- .note.nv.tkinfo           --------------------------
	.section	.note.nv.tkinfo,"",@"SHT_NOTE"
	.sectionflags	@"SHF_NOTE_NV_TKINFO"
	.tkinfo
        /*0018*/ 	.word	0x00000002
        /*0030*/ 	.string	""
        /*0030*/ 	.string	"ptxas"
        /*0030*/ 	.string	"Cuda compilation tools, release 13.0, V13.0.88"
        /*0030*/ 	.string	"Build cuda_13.0.r13.0/compiler.36424714_0"
        /*0030*/ 	.string	"-arch sm_100 -m 64 "



//--------------------- .note.nv.cuinfo           --------------------------
	.section	.note.nv.cuinfo,"",@"SHT_NOTE"
	.sectionflags	@"SHF_NOTE_NV_CUINFO"
        /*0018*/ 	.short	0x0002
        /*001a*/ 	.short	0x0064
        /*001c*/ 	.short	0x0082
	.zero		2


//--------------------- .nv.info                  --------------------------
	.section	.nv.info,"",@"SHT_CUDA_INFO"
	.align	4


	//----- nvinfo : EIATTR_REGCOUNT
	.align		4
        /*0000*/ 	.byte	0x04, 0x2f
        /*0002*/ 	.short	(.L_10 - .L_9)
	.align		4
.L_9:
        /*0004*/ 	.word	index@(_Z10reduce_sumjPf)
        /*0008*/ 	.word	0x0000000e


	//----- nvinfo : EIATTR_FRAME_SIZE
	.align		4
.L_10:
        /*000c*/ 	.byte	0x04, 0x11
        /*000e*/ 	.short	(.L_12 - .L_11)
	.align		4
.L_11:
        /*0010*/ 	.word	index@(_Z10reduce_sumjPf)
        /*0014*/ 	.word	0x00000000


	//----- nvinfo : EIATTR_REGCOUNT
	.align		4
.L_12:
        /*0018*/ 	.byte	0x04, 0x2f
        /*001a*/ 	.short	(.L_14 - .L_13)
	.align		4
.L_13:
        /*001c*/ 	.word	index@(_Z6logmapPfii)
        /*0020*/ 	.word	0x0000000a


	//----- nvinfo : EIATTR_FRAME_SIZE
	.align		4
.L_14:
        /*0024*/ 	.byte	0x04, 0x11
        /*0026*/ 	.short	(.L_16 - .L_15)
	.align		4
.L_15:
        /*0028*/ 	.word	index@(_Z6logmapPfii)
        /*002c*/ 	.word	0x00000000


	//----- nvinfo : EIATTR_REGCOUNT
	.align		4
.L_16:
        /*0030*/ 	.byte	0x04, 0x2f
        /*0032*/ 	.short	(.L_18 - .L_17)
	.align		4
.L_17:
        /*0034*/ 	.word	index@(_Z4normPfiS_)
        /*0038*/ 	.word	0x00000020


	//----- nvinfo : EIATTR_FRAME_SIZE
	.align		4
.L_18:
        /*003c*/ 	.byte	0x04, 0x11
        /*003e*/ 	.short	(.L_20 - .L_19)
	.align		4
.L_19:
        /*0040*/ 	.word	index@($_Z4normPfiS_$__internal_accurate_pow)
        /*0044*/ 	.word	0x00000000


	//----- nvinfo : EIATTR_FRAME_SIZE
	.align		4
.L_20:
        /*0048*/ 	.byte	0x04, 0x11
        /*004a*/ 	.short	(.L_22 - .L_21)
	.align		4
.L_21:
        /*004c*/ 	.word	index@($__internal_0_$__cuda_sm20_sqrt_rn_f32_slowpath)
        /*0050*/ 	.word	0x00000000


	//----- nvinfo : EIATTR_FRAME_SIZE
	.align		4
.L_22:
        /*0054*/ 	.byte	0x04, 0x11
        /*0056*/ 	.short	(.L_24 - .L_23)
	.align		4
.L_23:
        /*0058*/ 	.word	index@(_Z4normPfiS_)
        /*005c*/ 	.word	0x00000000


	//----- nvinfo : EIATTR_REGCOUNT
	.align		4
.L_24:
        /*0060*/ 	.byte	0x04, 0x2f
        /*0062*/ 	.short	(.L_26 - .L_25)
	.align		4
.L_25:
        /*0064*/ 	.word	index@(_Z12setup_kerneljP17curandStateXORWOW)
        /*0068*/ 	.word	0x0000001f


	//----- nvinfo : EIATTR_FRAME_SIZE
	.align		4
.L_26:
        /*006c*/ 	.byte	0x04, 0x11
        /*006e*/ 	.short	(.L_28 - .L_27)
	.align		4
.L_27:
        /*0070*/ 	.word	index@(_Z12setup_kerneljP17curandStateXORWOW)
        /*0074*/ 	.word	0x00000000


	//----- nvinfo : EIATTR_REGCOUNT
	.align		4
.L_28:
        /*0078*/ 	.byte	0x04, 0x2f
        /*007a*/ 	.short	(.L_30 - .L_29)
	.align		4
.L_29:
        /*007c*/ 	.word	index@(_Z4rndmPjiP17curandStateXORWOW)
        /*0080*/ 	.word	0x0000001f


	//----- nvinfo : EIATTR_FRAME_SIZE
	.align		4
.L_30:
        /*0084*/ 	.byte	0x04, 0x11
        /*0086*/ 	.short	(.L_32 - .L_31)
	.align		4
.L_31:
        /*0088*/ 	.word	index@(_Z4rndmPjiP17curandStateXORWOW)
        /*008c*/ 	.word	0x00000000


	//----- nvinfo : EIATTR_MIN_STACK_SIZE
	.align		4
.L_32:
        /*0090*/ 	.byte	0x04, 0x12
        /*0092*/ 	.short	(.L_34 - .L_33)
	.align		4
.L_33:
        /*0094*/ 	.word	index@(_Z4rndmPjiP17curandStateXORWOW)
        /*0098*/ 	.word	0x00000000


	//----- nvinfo : EIATTR_MIN_STACK_SIZE
	.align		4
.L_34:
        /*009c*/ 	.byte	0x04, 0x12
        /*009e*/ 	.short	(.L_36 - .L_35)
	.align		4
.L_35:
        /*00a0*/ 	.word	index@(_Z12setup_kerneljP17curandStateXORWOW)
        /*00a4*/ 	.word	0x00000000


	//----- nvinfo : EIATTR_MIN_STACK_SIZE
	.align		4
.L_36:
        /*00a8*/ 	.byte	0x04, 0x12
        /*00aa*/ 	.short	(.L_38 - .L_37)
	.align		4
.L_37:
        /*00ac*/ 	.word	index@(_Z4normPfiS_)
        /*00b0*/ 	.word	0x00000000


	//----- nvinfo : EIATTR_MIN_STACK_SIZE
	.align		4
.L_38:
        /*00b4*/ 	.byte	0x04, 0x12
        /*00b6*/ 	.short	(.L_40 - .L_39)
	.align		4
.L_39:
        /*00b8*/ 	.word	index@(_Z6logmapPfii)
        /*00bc*/ 	.word	0x00000000


	//----- nvinfo : EIATTR_MIN_STACK_SIZE
	.align		4
.L_40:
        /*00c0*/ 	.byte	0x04, 0x12
        /*00c2*/ 	.short	(.L_42 - .L_41)
	.align		4
.L_41:
        /*00c4*/ 	.word	index@(_Z10reduce_sumjPf)
        /*00c8*/ 	.word	0x00000000
.L_42:


//--------------------- .nv.compat                --------------------------
	.section	.nv.compat,"",@"SHT_CUDA_COMPAT_INFO"
	.align	4
        /*0000*/ 	.byte	0x02, 0x09, 0x00, 0x00, 0x02, 0x02, 0x01, 0x00, 0x02, 0x05, 0x05, 0x00, 0x03, 0x07, 0x01, 0x01
        /*0010*/ 	.byte	0x02, 0x03, 0x00, 0x00, 0x02, 0x06, 0x01, 0x00, 0x04, 0x0b, 0x08, 0x00, 0x01, 0x00, 0x00, 0x00
        /*0020*/ 	.byte	0x00, 0x00, 0x00, 0x00


//--------------------- .nv.info._Z4rndmPjiP17curandStateXORWOW --------------------------
	.section	.nv.info._Z4rndmPjiP17curandStateXORWOW,"",@"SHT_CUDA_INFO"
	.sectionflags	@""
	.align	4


	//----- nvinfo : EIATTR_CUDA_API_VERSION
	.align		4
        /*0000*/ 	.byte	0x04, 0x37
        /*0002*/ 	.short	(.L_44 - .L_43)
.L_43:
        /*0004*/ 	.word	0x00000082


	//----- nvinfo : EIATTR_KPARAM_INFO
	.align		4
.L_44:
        /*0008*/ 	.byte	0x04, 0x17
        /*000a*/ 	.short	(.L_46 - .L_45)
.L_45:
        /*000c*/ 	.word	0x00000000
        /*0010*/ 	.short	0x0002
        /*0012*/ 	.short	0x0010
        /*0014*/ 	.byte	0x00, 0xf5, 0x21, 0x00


	//----- nvinfo : EIATTR_KPARAM_INFO
	.align		4
.L_46:
        /*0018*/ 	.byte	0x04, 0x17
        /*001a*/ 	.short	(.L_48 - .L_47)
.L_47:
        /*001c*/ 	.word	0x00000000
        /*0020*/ 	.short	0x0001
        /*0022*/ 	.short	0x0008
        /*0024*/ 	.byte	0x00, 0xf0, 0x11, 0x00


	//----- nvinfo : EIATTR_KPARAM_INFO
	.align		4
.L_48:
        /*0028*/ 	.byte	0x04, 0x17
        /*002a*/ 	.short	(.L_50 - .L_49)
.L_49:
        /*002c*/ 	.word	0x00000000
        /*0030*/ 	.short	0x0000
        /*0032*/ 	.short	0x0000
        /*0034*/ 	.byte	0x00, 0xf5, 0x21, 0x00


	//----- nvinfo : EIATTR_SPARSE_MMA_MASK
	.align		4
.L_50:
        /*0038*/ 	.byte	0x03, 0x50
        /*003a*/ 	.short	0x0000


	//----- nvinfo : EIATTR_MAXREG_COUNT
	.align		4
        /*003c*/ 	.byte	0x03, 0x1b
        /*003e*/ 	.short	0x00ff


	//----- nvinfo : EIATTR_MERCURY_ISA_VERSION
	.align		4
        /*0040*/ 	.byte	0x03, 0x5f
        /*0042*/ 	.short	0x0101


	//----- nvinfo : EIATTR_VRC_CTA_INIT_COUNT
	.align		4
        /*0044*/ 	.byte	0x02, 0x4a
	.zero		1
	.zero		1


	//----- nvinfo : EIATTR_EXIT_INSTR_OFFSETS
	.align		4
        /*0048*/ 	.byte	0x04, 0x1c
        /*004a*/ 	.short	(.L_52 - .L_51)


	//   ....[0]....
.L_51:
        /*004c*/ 	.word	0x00000030


	//   ....[1]....
        /*0050*/ 	.word	0x000007c0


	//   ....[2]....
        /*0054*/ 	.word	0x00000b60


	//   ....[3]....
        /*0058*/ 	.word	0x00000d20


	//----- nvinfo : EIATTR_CBANK_PARAM_SIZE
	.align		4
.L_52:
        /*005c*/ 	.byte	0x03, 0x19
        /*005e*/ 	.short	0x0018


	//----- nvinfo : EIATTR_PARAM_CBANK
	.align		4
        /*0060*/ 	.byte	0x04, 0x0a
        /*0062*/ 	.short	(.L_54 - .L_53)
	.align		4
.L_53:
        /*0064*/ 	.word	index@(.nv.constant0._Z4rndmPjiP17curandStateXORWOW)
        /*0068*/ 	.short	0x0380
        /*006a*/ 	.short	0x0018


	//----- nvinfo : EIATTR_SW_WAR
	.align		4
.L_54:
        /*006c*/ 	.byte	0x04, 0x36
        /*006e*/ 	.short	(.L_56 - .L_55)
.L_55:
        /*0070*/ 	.word	0x00000008
.L_56:


//--------------------- .nv.info._Z12setup_kerneljP17curandStateXORWOW --------------------------
	.section	.nv.info._Z12setup_kerneljP17curandStateXORWOW,"",@"SHT_CUDA_INFO"
	.sectionflags	@""
	.align	4


	//----- nvinfo : EIATTR_CUDA_API_VERSION
	.align		4
        /*0000*/ 	.byte	0x04, 0x37
        /*0002*/ 	.short	(.L_58 - .L_57)
.L_57:
        /*0004*/ 	.word	0x00000082


	//----- nvinfo : EIATTR_KPARAM_INFO
	.align		4
.L_58:
        /*0008*/ 	.byte	0x04, 0x17
        /*000a*/ 	.short	(.L_60 - .L_59)
.L_59:
        /*000c*/ 	.word	0x00000000
        /*0010*/ 	.short	0x0001
        /*0012*/ 	.short	0x0008
        /*0014*/ 	.byte	0x00, 0xf5, 0x21, 0x00


	//----- nvinfo : EIATTR_KPARAM_INFO
	.align		4
.L_60:
        /*0018*/ 	.byte	0x04, 0x17
        /*001a*/ 	.short	(.L_62 - .L_61)
.L_61:
        /*001c*/ 	.word	0x00000000
        /*0020*/ 	.short	0x0000
        /*0022*/ 	.short	0x0000
        /*0024*/ 	.byte	0x00, 0xf0, 0x11, 0x00


	//----- nvinfo : EIATTR_SPARSE_MMA_MASK
	.align		4
.L_62:
        /*0028*/ 	.byte	0x03, 0x50
        /*002a*/ 	.short	0x0000


	//----- nvinfo : EIATTR_MAXREG_COUNT
	.align		4
        /*002c*/ 	.byte	0x03, 0x1b
        /*002e*/ 	.short	0x00ff


	//----- nvinfo : EIATTR_MERCURY_ISA_VERSION
	.align		4
        /*0030*/ 	.byte	0x03, 0x5f
        /*0032*/ 	.short	0x0101


	//----- nvinfo : EIATTR_VRC_CTA_INIT_COUNT
	.align		4
        /*0034*/ 	.byte	0x02, 0x4a
	.zero		1
	.zero		1


	//----- nvinfo : EIATTR_EXIT_INSTR_OFFSETS
	.align		4
        /*0038*/ 	.byte	0x04, 0x1c
        /*003a*/ 	.short	(.L_64 - .L_63)


	//   ....[0]....
.L_63:
        /*003c*/ 	.word	0x00000070


	//   ....[1]....
        /*0040*/ 	.word	0x00000ea0


	//----- nvinfo : EIATTR_CRS_STACK_SIZE
	.align		4
.L_64:
        /*0044*/ 	.byte	0x04, 0x1e
        /*0046*/ 	.short	(.L_66 - .L_65)
.L_65:
        /*0048*/ 	.word	0x00000000


	//----- nvinfo : EIATTR_CBANK_PARAM_SIZE
	.align		4
.L_66:
        /*004c*/ 	.byte	0x03, 0x19
        /*004e*/ 	.short	0x0010


	//----- nvinfo : EIATTR_PARAM_CBANK
	.align		4
        /*0050*/ 	.byte	0x04, 0x0a
        /*0052*/ 	.short	(.L_68 - .L_67)
	.align		4
.L_67:
        /*0054*/ 	.word	index@(.nv.constant0._Z12setup_kerneljP17curandStateXORWOW)
        /*0058*/ 	.short	0x0380
        /*005a*/ 	.short	0x0010


	//----- nvinfo : EIATTR_SW_WAR
	.align		4
.L_68:
        /*005c*/ 	.byte	0x04, 0x36
        /*005e*/ 	.short	(.L_70 - .L_69)
.L_69:
        /*0060*/ 	.word	0x00000008
.L_70:


//--------------------- .nv.info._Z4normPfiS_     --------------------------
	.section	.nv.info._Z4normPfiS_,"",@"SHT_CUDA_INFO"
	.sectionflags	@""
	.align	4


	//----- nvinfo : EIATTR_CUDA_API_VERSION
	.align		4
        /*0000*/ 	.byte	0x04, 0x37
        /*0002*/ 	.short	(.L_72 - .L_71)
.L_71:
        /*0004*/ 	.word	0x00000082


	//----- nvinfo : EIATTR_KPARAM_INFO
	.align		4
.L_72:
        /*0008*/ 	.byte	0x04, 0x17
        /*000a*/ 	.short	(.L_74 - .L_73)
.L_73:
        /*000c*/ 	.word	0x00000000
        /*0010*/ 	.short	0x0002
        /*0012*/ 	.short	0x0010
        /*0014*/ 	.byte	0x00, 0xf5, 0x21, 0x00


	//----- nvinfo : EIATTR_KPARAM_INFO
	.align		4
.L_74:
        /*0018*/ 	.byte	0x04, 0x17
        /*001a*/ 	.short	(.L_76 - .L_75)
.L_75:
        /*001c*/ 	.word	0x00000000
        /*0020*/ 	.short	0x0001
        /*0022*/ 	.short	0x0008
        /*0024*/ 	.byte	0x00, 0xf0, 0x11, 0x00


	//----- nvinfo : EIATTR_KPARAM_INFO
	.align		4
.L_76:
        /*0028*/ 	.byte	0x04, 0x17
        /*002a*/ 	.short	(.L_78 - .L_77)
.L_77:
        /*002c*/ 	.word	0x00000000
        /*0030*/ 	.short	0x0000
        /*0032*/ 	.short	0x0000
        /*0034*/ 	.byte	0x00, 0xf5, 0x21, 0x00


	//----- nvinfo : EIATTR_SPARSE_MMA_MASK
	.align		4
.L_78:
        /*0038*/ 	.byte	0x03, 0x50
        /*003a*/ 	.short	0x0000


	//----- nvinfo : EIATTR_MAXREG_COUNT
	.align		4
        /*003c*/ 	.byte	0x03, 0x1b
        /*003e*/ 	.short	0x00ff


	//----- nvinfo : EIATTR_NUM_BARRIERS
	.align		4
        /*0040*/ 	.byte	0x02, 0x4c
        /*0042*/ 	.byte	0x01
	.zero		1


	//----- nvinfo : EIATTR_MERCURY_ISA_VERSION
	.align		4
        /*0044*/ 	.byte	0x03, 0x5f
        /*0046*/ 	.short	0x0101


	//----- nvinfo : EIATTR_VRC_CTA_INIT_COUNT
	.align		4
        /*0048*/ 	.byte	0x02, 0x4a
	.zero		1
	.zero		1


	//----- nvinfo : EIATTR_EXIT_INSTR_OFFSETS
	.align		4
        /*004c*/ 	.byte	0x04, 0x1c
        /*004e*/ 	.short	(.L_80 - .L_79)


	//   ....[0]....
.L_79:
        /*0050*/ 	.word	0x00000420


	//   ....[1]....
        /*0054*/ 	.word	0x00000550


	//----- nvinfo : EIATTR_CRS_STACK_SIZE
	.align		4
.L_80:
        /*0058*/ 	.byte	0x04, 0x1e
        /*005a*/ 	.short	(.L_82 - .L_81)
.L_81:
        /*005c*/ 	.word	0x00000000


	//----- nvinfo : EIATTR_CBANK_PARAM_SIZE
	.align		4
.L_82:
        /*0060*/ 	.byte	0x03, 0x19
        /*0062*/ 	.short	0x0018


	//----- nvinfo : EIATTR_PARAM_CBANK
	.align		4
        /*0064*/ 	.byte	0x04, 0x0a
        /*0066*/ 	.short	(.L_84 - .L_83)
	.align		4
.L_83:
        /*0068*/ 	.word	index@(.nv.constant0._Z4normPfiS_)
        /*006c*/ 	.short	0x0380
        /*006e*/ 	.short	0x0018


	//----- nvinfo : EIATTR_SW_WAR
	.align		4
.L_84:
        /*0070*/ 	.byte	0x04, 0x36
        /*0072*/ 	.short	(.L_86 - .L_85)
.L_85:
        /*0074*/ 	.word	0x00000008
.L_86:


//--------------------- .nv.info._Z6logmapPfii    --------------------------
	.section	.nv.info._Z6logmapPfii,"",@"SHT_CUDA_INFO"
	.sectionflags	@""
	.align	4


	//----- nvinfo : EIATTR_CUDA_API_VERSION
	.align		4
        /*0000*/ 	.byte	0x04, 0x37
        /*0002*/ 	.short	(.L_88 - .L_87)
.L_87:
        /*0004*/ 	.word	0x00000082


	//----- nvinfo : EIATTR_KPARAM_INFO
	.align		4
.L_88:
        /*0008*/ 	.byte	0x04, 0x17
        /*000a*/ 	.short	(.L_90 - .L_89)
.L_89:
        /*000c*/ 	.word	0x00000000
        /*0010*/ 	.short	0x0002
        /*0012*/ 	.short	0x000c
        /*0014*/ 	.byte	0x00, 0xf0, 0x11, 0x00


	//----- nvinfo : EIATTR_KPARAM_INFO
	.align		4
.L_90:
        /*0018*/ 	.byte	0x04, 0x17
        /*001a*/ 	.short	(.L_92 - .L_91)
.L_91:
        /*001c*/ 	.word	0x00000000
        /*0020*/ 	.short	0x0001
        /*0022*/ 	.short	0x0008
        /*0024*/ 	.byte	0x00, 0xf0, 0x11, 0x00


	//----- nvinfo : EIATTR_KPARAM_INFO
	.align		4
.L_92:
        /*0028*/ 	.byte	0x04, 0x17
        /*002a*/ 	.short	(.L_94 - .L_93)
.L_93:
        /*002c*/ 	.word	0x00000000
        /*0030*/ 	.short	0x0000
        /*0032*/ 	.short	0x0000
        /*0034*/ 	.byte	0x00, 0xf5, 0x21, 0x00


	//----- nvinfo : EIATTR_SPARSE_MMA_MASK
	.align		4
.L_94:
        /*0038*/ 	.byte	0x03, 0x50
        /*003a*/ 	.short	0x0000


	//----- nvinfo : EIATTR_MAXREG_COUNT
	.align		4
        /*003c*/ 	.byte	0x03, 0x1b
        /*003e*/ 	.short	0x00ff


	//----- nvinfo : EIATTR_MERCURY_ISA_VERSION
	.align		4
        /*0040*/ 	.byte	0x03, 0x5f
        /*0042*/ 	.short	0x0101


	//----- nvinfo : EIATTR_VRC_CTA_INIT_COUNT
	.align		4
        /*0044*/ 	.byte	0x02, 0x4a
	.zero		1
	.zero		1


	//----- nvinfo : EIATTR_EXIT_INSTR_OFFSETS
	.align		4
        /*0048*/ 	.byte	0x04, 0x1c
        /*004a*/ 	.short	(.L_96 - .L_95)


	//   ....[0]....
.L_95:
        /*004c*/ 	.word	0x00000080


	//   ....[1]....
        /*0050*/ 	.word	0x00000670


	//----- nvinfo : EIATTR_CBANK_PARAM_SIZE
	.align		4
.L_96:
        /*0054*/ 	.byte	0x03, 0x19
        /*0056*/ 	.short	0x0010


	//----- nvinfo : EIATTR_PARAM_CBANK
	.align		4
        /*0058*/ 	.byte	0x04, 0x0a
        /*005a*/ 	.short	(.L_98 - .L_97)
	.align		4
.L_97:
        /*005c*/ 	.word	index@(.nv.constant0._Z6logmapPfii)
        /*0060*/ 	.short	0x0380
        /*0062*/ 	.short	0x0010


	//----- nvinfo : EIATTR_SW_WAR
	.align		4
.L_98:
        /*0064*/ 	.byte	0x04, 0x36
        /*0066*/ 	.short	(.L_100 - .L_99)
.L_99:
        /*0068*/ 	.word	0x00000008
.L_100:


//--------------------- .nv.info._Z10reduce_sumjPf --------------------------
	.section	.nv.info._Z10reduce_sumjPf,"",@"SHT_CUDA_INFO"
	.sectionflags	@""
	.align	4


	//----- nvinfo : EIATTR_CUDA_API_VERSION
	.align		4
        /*0000*/ 	.byte	0x04, 0x37
        /*0002*/ 	.short	(.L_102 - .L_101)
.L_101:
        /*0004*/ 	.word	0x00000082


	//----- nvinfo : EIATTR_KPARAM_INFO
	.align		4
.L_102:
        /*0008*/ 	.byte	0x04, 0x17
        /*000a*/ 	.short	(.L_104 - .L_103)
.L_103:
        /*000c*/ 	.word	0x00000000
        /*0010*/ 	.short	0x0001
        /*0012*/ 	.short	0x0008
        /*0014*/ 	.byte	0x00, 0xf5, 0x21, 0x00


	//----- nvinfo : EIATTR_KPARAM_INFO
	.align		4
.L_104:
        /*0018*/ 	.byte	0x04, 0x17
        /*001a*/ 	.short	(.L_106 - .L_105)
.L_105:
        /*001c*/ 	.word	0x00000000
        /*0020*/ 	.short	0x0000
        /*0022*/ 	.short	0x0000
        /*0024*/ 	.byte	0x00, 0xf0, 0x11, 0x00


	//----- nvinfo : EIATTR_SPARSE_MMA_MASK
	.align		4
.L_106:
        /*0028*/ 	.byte	0x03, 0x50
        /*002a*/ 	.short	0x0000


	//----- nvinfo : EIATTR_MAXREG_COUNT
	.align		4
        /*002c*/ 	.byte	0x03, 0x1b
        /*002e*/ 	.short	0x00ff


	//----- nvinfo : EIATTR_NUM_BARRIERS
	.align		4
        /*0030*/ 	.byte	0x02, 0x4c
        /*0032*/ 	.byte	0x01
	.zero		1


	//----- nvinfo : EIATTR_MERCURY_ISA_VERSION
	.align		4
        /*0034*/ 	.byte	0x03, 0x5f
        /*0036*/ 	.short	0x0101


	//----- nvinfo : EIATTR_VRC_CTA_INIT_COUNT
	.align		4
        /*0038*/ 	.byte	0x02, 0x4a
	.zero		1
	.zero		1


	//----- nvinfo : EIATTR_EXIT_INSTR_OFFSETS
	.align		4
        /*003c*/ 	.byte	0x04, 0x1c
        /*003e*/ 	.short	(.L_108 - .L_107)


	//   ....[0]....
.L_107:
        /*0040*/ 	.word	0x00000030


	//   ....[1]....
        /*0044*/ 	.word	0x00000190


	//----- nvinfo : EIATTR_CRS_STACK_SIZE
	.align		4
.L_108:
        /*0048*/ 	.byte	0x04, 0x1e
        /*004a*/ 	.short	(.L_110 - .L_109)
.L_109:
        /*004c*/ 	.word	0x00000000


	//----- nvinfo : EIATTR_CBANK_PARAM_SIZE
	.align		4
.L_110:
        /*0050*/ 	.byte	0x03, 0x19
        /*0052*/ 	.short	0x0010


	//----- nvinfo : EIATTR_PARAM_CBANK
	.align		4
        /*0054*/ 	.byte	0x04, 0x0a
        /*0056*/ 	.short	(.L_112 - .L_111)
	.align		4
.L_111:
        /*0058*/ 	.word	index@(.nv.constant0._Z10reduce_sumjPf)
        /*005c*/ 	.short	0x0380
        /*005e*/ 	.short	0x0010


	//----- nvinfo : EIATTR_SW_WAR
	.align		4
.L_112:
        /*0060*/ 	.byte	0x04, 0x36
        /*0062*/ 	.short	(.L_114 - .L_113)
.L_113:
        /*0064*/ 	.word	0x00000008
.L_114:


//--------------------- .nv.callgraph             --------------------------
	.section	.nv.callgraph,"",@"SHT_CUDA_CALLGRAPH"
	.align	4
	.sectionentsize	8
	.align		4
        /*0000*/ 	.word	0x00000000
	.align		4
        /*0004*/ 	.word	0xffffffff
	.align		4
        /*0008*/ 	.word	0x00000000
	.align		4
        /*000c*/ 	.word	0xfffffffe
	.align		4
        /*0010*/ 	.word	0x00000000
	.align		4
        /*0014*/ 	.word	0xfffffffd
	.align		4
        /*0018*/ 	.word	0x00000000
	.align		4
        /*001c*/ 	.word	0xfffffffc


//--------------------- .nv.constant4             --------------------------
	.section	.nv.constant4,"a",@progbits
	.align	8
	.align		8
.nv.constant4:
        /*0000*/ 	.dword	precalc_xorwow_matrix
	.align		8
        /*0008*/ 	.dword	precalc_xorwow_offset_matrix
	.align		8
        /*0010*/ 	.dword	mrg32k3aM1
	.align		8
        /*0018*/ 	.dword	mrg32k3aM2
	.align		8
        /*0020*/ 	.dword	mrg32k3aM1SubSeq
	.align		8
        /*0028*/ 	.dword	mrg32k3aM2SubSeq
	.align		8
        /*0030*/ 	.dword	mrg32k3aM1Seq
	.align		8
        /*0038*/ 	.dword	mrg32k3aM2Seq


//--------------------- .nv.constant3             --------------------------
	.section	.nv.constant3,"a",@progbits
	.align	8
.nv.constant3:
	.type		__cr_lgamma_table,@object
	.size		__cr_lgamma_table,(.L_8 - __cr_lgamma_table)
__cr_lgamma_table:
        /*0000*/ 	.byte	0x00, 0x00, 0x00, 0x00, 0x00, 0x00, 0x00, 0x00, 0x00, 0x00, 0x00, 0x00, 0x00, 0x00, 0x00, 0x00
        /*0010*/ 	.byte	0xef, 0x39, 0xfa, 0xfe, 0x42, 0x2e, 0xe6, 0x3f, 0x02, 0x20, 0x2a, 0xfa, 0x0b, 0xab, 0xfc, 0x3f
        /*0020*/ 	.byte	0xf9, 0x2c, 0x92, 0x7c, 0xa7, 0x6c, 0x09, 0x40, 0xc9, 0x79, 0x44, 0x3c, 0x64, 0x26, 0x13, 0x40
        /*0030*/ 	.byte	0xca, 0x01, 0xcf, 0x3a, 0x27, 0x51, 0x1a, 0x40, 0x30, 0xcc, 0x2d, 0xf3, 0xe1, 0x0c, 0x21, 0x40
        /*0040*/ 	.byte	0x0d, 0xb7, 0xfc, 0x82, 0x8e, 0x35, 0x25, 0x40
.L_8:


//--------------------- .text._Z4rndmPjiP17curandStateXORWOW --------------------------
	.section	.text._Z4rndmPjiP17curandStateXORWOW,"ax",@progbits
	.align	128
        .global         _Z4rndmPjiP17curandStateXORWOW
        .type           _Z4rndmPjiP17curandStateXORWOW,@function
        .size           _Z4rndmPjiP17curandStateXORWOW,(.L_x_42 - _Z4rndmPjiP17curandStateXORWOW)
        .other          _Z4rndmPjiP17curandStateXORWOW,@"STO_CUDA_ENTRY STV_DEFAULT"
_Z4rndmPjiP17curandStateXORWOW:
.text._Z4rndmPjiP17curandStateXORWOW:
[----:B------:R-:W-:Y:S08]  /*0000*/  LDC R1, c[0x0][0x37c] ;  /* 0x0000df00ff017b82 */ /* 0x000ff00000000800 */
[----:B------:R-:W0:Y:S02]  /*0010*/  LDC R0, c[0x0][0x388] ;  /* 0x0000e200ff007b82 */ /* 0x000e240000000800 */
[----:B0-----:R-:W-:-:S13]  /*0020*/  ISETP.GE.AND P0, PT, R0, 0x1, PT ;  /* 0x000000010000780c */ /* 0x001fda0003f06270 */
[----:B------:R-:W-:Y:S05]  /*0030*/  @!P0 EXIT ;  /* 0x000000000000894d */ /* 0x000fea0003800000 */
[----:B------:R-:W0:Y:S01]  /*0040*/  S2R R7, SR_TID.X ;  /* 0x0000000000077919 */ /* 0x000e220000002100 */
[----:B------:R-:W0:Y:S01]  /*0050*/  S2UR UR4, SR_CTAID.X ;  /* 0x00000000000479c3 */ /* 0x000e220000002500 */
[C---:B------:R-:W-:Y:S01]  /*0060*/  ISETP.GE.U32.AND P1, PT, R0.reuse, 0x4, PT ;  /* 0x000000040000780c */ /* 0x040fe20003f26070 */
[----:B------:R-:W-:Y:S01]  /*0070*/  IMAD.MOV.U32 R6, RZ, RZ, RZ ;  /* 0x000000ffff067224 */ /* 0x000fe200078e00ff */
[----:B------:R-:W-:-:S04]  /*0080*/  LOP3.LUT R11, R0, 0x3, RZ, 0xc0, !PT ;  /* 0x00000003000b7812 */ /* 0x000fc800078ec0ff */
[----:B------:R-:W-:Y:S01]  /*0090*/  ISETP.NE.AND P0, PT, R11, RZ, PT ;  /* 0x000000ff0b00720c */ /* 0x000fe20003f05270 */
[----:B------:R-:W0:Y:S08]  /*00a0*/  LDC R4, c[0x0][0x360] ;  /* 0x0000d800ff047b82 */ /* 0x000e300000000800 */
[----:B------:R-:W1:Y:S01]  /*00b0*/  LDC.64 R2, c[0x0][0x390] ;  /* 0x0000e400ff027b82 */ /* 0x000e620000000a00 */
[----:B0-----:R-:W-:Y:S01]  /*00c0*/  IMAD R7, R4, UR4, R7 ;  /* 0x0000000404077c24 */ /* 0x001fe2000f8e0207 */
[----:B------:R-:W0:Y:S03]  /*00d0*/  LDCU.64 UR4, c[0x0][0x358] ;  /* 0x00006b00ff0477ac */ /* 0x000e260008000a00 */
[----:B-1----:R-:W-:Y:S01]  /*00e0*/  IMAD.WIDE.U32 R2, R7, 0x30, R2 ;  /* 0x0000003007027825 */ /* 0x002fe200078e0002 */
[----:B------:R-:W-:Y:S06]  /*00f0*/  @!P1 BRA `(.L_x_0) ;  /* 0x0000000400b09947 */ /* 0x000fec0003800000 */
[----:B------:R-:W1:Y:S01]  /*0100*/  LDC.64 R4, c[0x0][0x380] ;  /* 0x0000e000ff047b82 */ /* 0x000e620000000a00 */
[----:B------:R-:W-:Y:S01]  /*0110*/  LOP3.LUT R6, R0, 0x7ffffffc, RZ, 0xc0, !PT ;  /* 0x7ffffffc00067812 */ /* 0x000fe200078ec0ff */
[----:B------:R-:W-:-:S04]  /*0120*/  IMAD R9, R7, R0, 0x3 ;  /* 0x0000000307097424 */ /* 0x000fc800078e0200 */
[----:B------:R-:W-:-:S07]  /*0130*/  IMAD.MOV R8, RZ, RZ, -R6 ;  /* 0x000000ffff087224 */ /* 0x000fce00078e0a06 */
.L_x_1:
[----:B0-2---:R-:W2:Y:S04]  /*0140*/  LDG.E.64 R16, desc[UR4][R2.64] ;  /* 0x0000000402107981 */ /* 0x005ea8000c1e1b00 */
[----:B------:R-:W3:Y:S04]  /*0150*/  LDG.E.64 R12, desc[UR4][R2.64+0x10] ;  /* 0x00001004020c7981 */ /* 0x000ee8000c1e1b00 */
[----:B------:R-:W4:Y:S01]  /*0160*/  LDG.E.64 R14, desc[UR4][R2.64+0x8] ;  /* 0x00000804020e7981 */ /* 0x000f22000c1e1b00 */
[----:B------:R-:W-:-:S04]  /*0170*/  VIADD R25, R9, 0xfffffffd ;  /* 0xfffffffd09197836 */ /* 0x000fc80000000000 */
[----:B-1----:R-:W-:Y:S01]  /*0180*/  IMAD.WIDE.U32 R24, R25, 0x4, R4 ;  /* 0x0000000419187825 */ /* 0x002fe200078e0004 */
[----:B--2---:R-:W-:-:S03]  /*0190*/  SHF.R.U32.HI R10, RZ, 0x2, R17 ;  /* 0x00000002ff0a7819 */ /* 0x004fc60000011611 */
[----:B------:R-:W-:Y:S01]  /*01a0*/  VIADD R16, R16, 0x587c5 ;  /* 0x000587c510107836 */ /* 0x000fe20000000000 */
[----:B------:R-:W-:Y:S01]  /*01b0*/  LOP3.LUT R10, R10, R17, RZ, 0x3c, !PT ;  /* 0x000000110a0a7212 */ /* 0x000fe200078e3cff */
[----:B---3--:R-:W-:Y:S01]  /*01c0*/  IMAD.MOV.U32 R20, RZ, RZ, R13 ;  /* 0x000000ffff147224 */ /* 0x008fe200078e000d */
[----:B------:R-:W-:Y:S02]  /*01d0*/  SHF.L.U32 R17, R13, 0x4, RZ ;  /* 0x000000040d117819 */ /* 0x000fe400000006ff */
[----:B------:R-:W-:Y:S01]  /*01e0*/  MOV R19, R12 ;  /* 0x0000000c00137202 */ /* 0x000fe20000000f00 */
[----:B------:R-:W-:-:S05]  /*01f0*/  IMAD.SHL.U32 R18, R10, 0x2, RZ ;  /* 0x000000020a127824 */ /* 0x000fca00078e00ff */
[----:B------:R-:W-:Y:S01]  /*0200*/  LOP3.LUT R18, R10, R18, R17, 0x96, !PT ;  /* 0x000000120a127212 */ /* 0x000fe200078e9611 */
[----:B------:R-:W-:-:S03]  /*0210*/  IMAD.MOV.U32 R10, RZ, RZ, 0x2f800000 ;  /* 0x2f800000ff0a7424 */ /* 0x000fc600078e00ff */
[----:B------:R-:W-:Y:S01]  /*0220*/  LOP3.LUT R21, R18, R13, RZ, 0x3c, !PT ;  /* 0x0000000d12157212 */ /* 0x000fe200078e3cff */
[----:B----4-:R-:W-:-:S03]  /*0230*/  IMAD.MOV.U32 R18, RZ, RZ, R15 ;  /* 0x000000ffff127224 */ /* 0x010fc600078e000f */
[----:B------:R-:W-:Y:S01]  /*0240*/  IADD3 R17, PT, PT, R21, R16, RZ ;  /* 0x0000001015117210 */ /* 0x000fe20007ffe0ff */
[----:B------:R-:W-:Y:S03]  /*0250*/  STG.E.64 desc[UR4][R2.64+0x10], R20 ;  /* 0x0000101402007986 */ /* 0x000fe6000c101b04 */
[----:B------:R-:W-:Y:S01]  /*0260*/  I2FP.F32.U32 R17, R17 ;  /* 0x0000001100117245 */ /* 0x000fe20000201000 */
[----:B------:R-:W-:Y:S04]  /*0270*/  STG.E.64 desc[UR4][R2.64+0x8], R18 ;  /* 0x0000081202007986 */ /* 0x000fe8000c101b04 */
[----:B------:R-:W-:-:S04]  /*0280*/  FFMA R17, R17, R10, 1.1641532182693481445e-10 ;  /* 0x2f00000011117423 */ /* 0x000fc8000000000a */
[----:B------:R-:W-:Y:S01]  /*0290*/  FMUL R22, R17, 1000 ;  /* 0x447a000011167820 */ /* 0x000fe20000400000 */
[----:B------:R-:W-:-:S03]  /*02a0*/  MOV R17, R14 ;  /* 0x0000000e00117202 */ /* 0x000fc60000000f00 */
[----:B------:R-:W0:Y:S02]  /*02b0*/  F2I.U32.TRUNC.NTZ R27, R22 ;  /* 0x00000016001b7305 */ /* 0x000e24000020f000 */
[----:B------:R-:W-:Y:S04]  /*02c0*/  STG.E.64 desc[UR4][R2.64], R16 ;  /* 0x0000001002007986 */ /* 0x000fe8000c101b04 */
[----:B0-----:R0:W-:Y:S04]  /*02d0*/  STG.E desc[UR4][R24.64], R27 ;  /* 0x0000001b18007986 */ /* 0x0011e8000c101904 */
[----:B------:R-:W2:Y:S04]  /*02e0*/  LDG.E.64 R22, desc[UR4][R2.64] ;  /* 0x0000000402167981 */ /* 0x000ea8000c1e1b00 */
[----:B------:R-:W3:Y:S04]  /*02f0*/  LDG.E.64 R12, desc[UR4][R2.64+0x10] ;  /* 0x00001004020c7981 */ /* 0x000ee8000c1e1b00 */
[----:B------:R-:W4:Y:S01]  /*0300*/  LDG.E.64 R14, desc[UR4][R2.64+0x8] ;  /* 0x00000804020e7981 */ /* 0x000f22000c1e1b00 */
[----:B0-----:R-:W-:-:S04]  /*0310*/  VIADD R25, R9, 0xfffffffe ;  /* 0xfffffffe09197836 */ /* 0x001fc80000000000 */
[----:B------:R-:W-:Y:S01]  /*0320*/  IMAD.WIDE.U32 R24, R25, 0x4, R4 ;  /* 0x0000000419187825 */ /* 0x000fe200078e0004 */
[----:B--2---:R-:W-:Y:S02]  /*0330*/  SHF.R.U32.HI R26, RZ, 0x2, R23 ;  /* 0x00000002ff1a7819 */ /* 0x004fe40000011617 */
[----:B------:R-:W-:Y:S02]  /*0340*/  IADD3 R18, PT, PT, R22, 0x587c5, RZ ;  /* 0x000587c516127810 */ /* 0x000fe40007ffe0ff */
[----:B------:R-:W-:Y:S01]  /*0350*/  LOP3.LUT R26, R26, R23, RZ, 0x3c, !PT ;  /* 0x000000171a1a7212 */ /* 0x000fe200078e3cff */
[----:B---3--:R-:W-:Y:S02]  /*0360*/  IMAD.SHL.U32 R23, R13, 0x10, RZ ;  /* 0x000000100d177824 */ /* 0x008fe400078e00ff */
[----:B------:R-:W-:Y:S01]  /*0370*/  IMAD.MOV.U32 R20, RZ, RZ, R13 ;  /* 0x000000ffff147224 */ /* 0x000fe200078e000d */
[----:B----4-:R-:W-:Y:S01]  /*0380*/  MOV R19, R14 ;  /* 0x0000000e00137202 */ /* 0x010fe20000000f00 */
[----:B------:R-:W-:-:S04]  /*0390*/  IMAD.SHL.U32 R28, R26, 0x2, RZ ;  /* 0x000000021a1c7824 */ /* 0x000fc800078e00ff */
[----:B------:R-:W-:Y:S01]  /*03a0*/  STG.E.64 desc[UR4][R2.64], R18 ;  /* 0x0000001202007986 */ /* 0x000fe2000c101b04 */
[----:B------:R-:W-:-:S04]  /*03b0*/  LOP3.LUT R28, R26, R28, R23, 0x96, !PT ;  /* 0x0000001c1a1c7212 */ /* 0x000fc800078e9617 */
[----:B------:R-:W-:-:S05]  /*03c0*/  LOP3.LUT R21, R28, R13, RZ, 0x3c, !PT ;  /* 0x0000000d1c157212 */ /* 0x000fca00078e3cff */
[----:B------:R-:W-:Y:S01]  /*03d0*/  IMAD.IADD R16, R21, 0x1, R18 ;  /* 0x0000000115107824 */ /* 0x000fe200078e0212 */
[----:B------:R-:W-:Y:S04]  /*03e0*/  STG.E.64 desc[UR4][R2.64+0x10], R20 ;  /* 0x0000101402007986 */ /* 0x000fe8000c101b04 */
[----:B------:R-:W-:Y:S01]  /*03f0*/  I2FP.F32.U32 R17, R16 ;  /* 0x0000001000117245 */ /* 0x000fe20000201000 */
[----:B------:R-:W-:-:S04]  /*0400*/  IMAD.MOV.U32 R16, RZ, RZ, R15 ;  /* 0x000000ffff107224 */ /* 0x000fc800078e000f */
        /* <DEDUP_REMOVED lines=14> */
[----:B---3--:R-:W-:Y:S01]  /*04f0*/  IMAD.SHL.U32 R23, R13, 0x10, RZ ;  /* 0x000000100d177824 */ /* 0x008fe200078e00ff */
[----:B------:R-:W-:Y:S01]  /*0500*/  MOV R19, R12 ;  /* 0x0000000c00137202 */ /* 0x000fe20000000f00 */
[----:B------:R-:W-:Y:S02]  /*0510*/  IMAD.MOV.U32 R20, RZ, RZ, R13 ;  /* 0x000000ffff147224 */ /* 0x000fe400078e000d */
[----:B------:R-:W-:-:S02]  /*0520*/  IMAD.SHL.U32 R28, R26, 0x2, RZ ;  /* 0x000000021a1c7824 */ /* 0x000fc400078e00ff */
[----:B----4-:R-:W-:-:S03]  /*0530*/  IMAD.MOV.U32 R18, RZ, RZ, R15 ;  /* 0x000000ffff127224 */ /* 0x010fc600078e000f */
[----:B------:R-:W-:Y:S02]  /*0540*/  LOP3.LUT R28, R26, R28, R23, 0x96, !PT ;  /* 0x0000001c1a1c7212 */ /* 0x000fe400078e9617 */
[----:B------:R0:W-:Y:S02]  /*0550*/  STG.E.64 desc[UR4][R2.64+0x8], R18 ;  /* 0x0000081202007986 */ /* 0x0001e4000c101b04 */
[----:B------:R-:W-:-:S05]  /*0560*/  LOP3.LUT R21, R28, R13, RZ, 0x3c, !PT ;  /* 0x0000000d1c157212 */ /* 0x000fca00078e3cff */
[----:B------:R-:W-:Y:S01]  /*0570*/  IMAD.IADD R17, R21, 0x1, R16 ;  /* 0x0000000115117824 */ /* 0x000fe200078e0210 */
[----:B------:R1:W-:Y:S04]  /*0580*/  STG.E.64 desc[UR4][R2.64+0x10], R20 ;  /* 0x0000101402007986 */ /* 0x0003e8000c101b04 */
[----:B------:R-:W-:-:S05]  /*0590*/  I2FP.F32.U32 R17, R17 ;  /* 0x0000001100117245 */ /* 0x000fca0000201000 */
[----:B------:R-:W-:-:S04]  /*05a0*/  FFMA R17, R17, R10, 1.1641532182693481445e-10 ;  /* 0x2f00000011117423 */ /* 0x000fc8000000000a */
[----:B------:R-:W-:Y:S01]  /*05b0*/  FMUL R22, R17, 1000 ;  /* 0x447a000011167820 */ /* 0x000fe20000400000 */
[----:B------:R-:W-:-:S03]  /*05c0*/  MOV R17, R14 ;  /* 0x0000000e00117202 */ /* 0x000fc60000000f00 */
[----:B------:R-:W2:Y:S02]  /*05d0*/  F2I.U32.TRUNC.NTZ R27, R22 ;  /* 0x00000016001b7305 */ /* 0x000ea4000020f000 */
[----:B------:R3:W-:Y:S04]  /*05e0*/  STG.E.64 desc[UR4][R2.64], R16 ;  /* 0x0000001002007986 */ /* 0x0007e8000c101b04 */
[----:B--2---:R2:W-:Y:S04]  /*05f0*/  STG.E desc[UR4][R24.64], R27 ;  /* 0x0000001b18007986 */ /* 0x0045e8000c101904 */
[----:B------:R-:W4:Y:S04]  /*0600*/  LDG.E.64 R22, desc[UR4][R2.64] ;  /* 0x0000000402167981 */ /* 0x000f28000c1e1b00 */
[----:B------:R-:W5:Y:S04]  /*0610*/  LDG.E.64 R12, desc[UR4][R2.64+0x10] ;  /* 0x00001004020c7981 */ /* 0x000f68000c1e1b00 */
[----:B------:R-:W3:Y:S01]  /*0620*/  LDG.E.64 R14, desc[UR4][R2.64+0x8] ;  /* 0x00000804020e7981 */ /* 0x000ee2000c1e1b00 */
[----:B------:R-:W-:-:S04]  /*0630*/  IADD3 R8, PT, PT, R8, 0x4, RZ ;  /* 0x0000000408087810 */ /* 0x000fc80007ffe0ff */
[----:B------:R-:W-:Y:S02]  /*0640*/  ISETP.NE.AND P1, PT, R8, RZ, PT ;  /* 0x000000ff0800720c */ /* 0x000fe40003f25270 */
[----:B----4-:R-:W-:Y:S02]  /*0650*/  SHF.R.U32.HI R26, RZ, 0x2, R23 ;  /* 0x00000002ff1a7819 */ /* 0x010fe40000011617 */
[----:B0-----:R-:W-:Y:S02]  /*0660*/  IADD3 R18, PT, PT, R22, 0x587c5, RZ ;  /* 0x000587c516127810 */ /* 0x001fe40007ffe0ff */
[----:B------:R-:W-:Y:S01]  /*0670*/  LOP3.LUT R26, R26, R23, RZ, 0x3c, !PT ;  /* 0x000000171a1a7212 */ /* 0x000fe200078e3cff */
[----:B-----5:R-:W-:Y:S02]  /*0680*/  IMAD.SHL.U32 R23, R13, 0x10, RZ ;  /* 0x000000100d177824 */ /* 0x020fe400078e00ff */
[----:B-1----:R-:W-:Y:S02]  /*0690*/  IMAD.MOV.U32 R21, RZ, RZ, R12 ;  /* 0x000000ffff157224 */ /* 0x002fe400078e000c */
[----:B------:R-:W-:-:S02]  /*06a0*/  IMAD.SHL.U32 R28, R26, 0x2, RZ ;  /* 0x000000021a1c7824 */ /* 0x000fc400078e00ff */
[----:B---3--:R-:W-:-:S03]  /*06b0*/  IMAD.MOV.U32 R20, RZ, RZ, R15 ;  /* 0x000000ffff147224 */ /* 0x008fc600078e000f */
[----:B------:R-:W-:Y:S02]  /*06c0*/  LOP3.LUT R28, R26, R28, R23, 0x96, !PT ;  /* 0x0000001c1a1c7212 */ /* 0x000fe400078e9617 */
[----:B------:R2:W-:Y:S02]  /*06d0*/  STG.E.64 desc[UR4][R2.64+0x8], R20 ;  /* 0x0000081402007986 */ /* 0x0005e4000c101b04 */
[----:B------:R-:W-:-:S05]  /*06e0*/  LOP3.LUT R17, R28, R13, RZ, 0x3c, !PT ;  /* 0x0000000d1c117212 */ /* 0x000fca00078e3cff */
[----:B------:R-:W-:-:S05]  /*06f0*/  IMAD.IADD R16, R17, 0x1, R18 ;  /* 0x0000000111107824 */ /* 0x000fca00078e0212 */
[----:B------:R-:W-:Y:S02]  /*0700*/  I2FP.F32.U32 R19, R16 ;  /* 0x0000001000137245 */ /* 0x000fe40000201000 */
[----:B------:R-:W-:Y:S01]  /*0710*/  MOV R16, R13 ;  /* 0x0000000d00107202 */ /* 0x000fe20000000f00 */
[----:B------:R-:W-:-:S04]  /*0720*/  IMAD.WIDE.U32 R12, R9, 0x4, R4 ;  /* 0x00000004090c7825 */ /* 0x000fc800078e0004 */
[----:B------:R-:W-:Y:S01]  /*0730*/  FFMA R19, R19, R10, 1.1641532182693481445e-10 ;  /* 0x2f00000013137423 */ /* 0x000fe2000000000a */
[----:B------:R2:W-:Y:S01]  /*0740*/  STG.E.64 desc[UR4][R2.64+0x10], R16 ;  /* 0x0000101002007986 */ /* 0x0005e2000c101b04 */
[----:B------:R-:W-:Y:S02]  /*0750*/  VIADD R9, R9, 0x4 ;  /* 0x0000000409097836 */ /* 0x000fe40000000000 */
[----:B------:R-:W-:Y:S01]  /*0760*/  FMUL R10, R19, 1000 ;  /* 0x447a0000130a7820 */ /* 0x000fe20000400000 */
[----:B------:R-:W-:-:S03]  /*0770*/  IMAD.MOV.U32 R19, RZ, RZ, R14 ;  /* 0x000000ffff137224 */ /* 0x000fc600078e000e */
[----:B------:R-:W0:Y:S02]  /*0780*/  F2I.U32.TRUNC.NTZ R23, R10 ;  /* 0x0000000a00177305 */ /* 0x000e24000020f000 */
[----:B------:R2:W-:Y:S04]  /*0790*/  STG.E.64 desc[UR4][R2.64], R18 ;  /* 0x0000001202007986 */ /* 0x0005e8000c101b04 */
[----:B0-----:R2:W-:Y:S01]  /*07a0*/  STG.E desc[UR4][R12.64], R23 ;  /* 0x000000170c007986 */ /* 0x0015e2000c101904 */
[----:B------:R-:W-:Y:S05]  /*07b0*/  @P1 BRA `(.L_x_1) ;  /* 0xfffffff800601947 */ /* 0x000fea000383ffff */
.L_x_0:
[----:B0-----:R-:W-:Y:S05]  /*07c0*/  @!P0 EXIT ;  /* 0x000000000000894d */ /* 0x001fea0003800000 */
[----:B------:R-:W-:Y:S02]  /*07d0*/  ISETP.NE.AND P0, PT, R11, 0x1, PT ;  /* 0x000000010b00780c */ /* 0x000fe40003f05270 */
[----:B------:R-:W-:-:S04]  /*07e0*/  LOP3.LUT R4, R0, 0x1, RZ, 0xc0, !PT ;  /* 0x0000000100047812 */ /* 0x000fc800078ec0ff */
[----:B------:R-:W-:-:S07]  /*07f0*/  ISETP.NE.U32.AND P1, PT, R4, 0x1, PT ;  /* 0x000000010400780c */ /* 0x000fce0003f25070 */
[----:B------:R-:W-:Y:S06]  /*0800*/  @!P0 BRA `(.L_x_2) ;  /* 0x0000000000d48947 */ /* 0x000fec0003800000 */
[----:B--2---:R-:W2:Y:S04]  /*0810*/  LDG.E.64 R12, desc[UR4][R2.64] ;  /* 0x00000004020c7981 */ /* 0x004ea8000c1e1b00 */
[----:B------:R-:W3:Y:S04]  /*0820*/  LDG.E.64 R10, desc[UR4][R2.64+0x10] ;  /* 0x00001004020a7981 */ /* 0x000ee8000c1e1b00 */
[----:B------:R-:W4:Y:S01]  /*0830*/  LDG.E.64 R8, desc[UR4][R2.64+0x8] ;  /* 0x0000080402087981 */ /* 0x000f22000c1e1b00 */
[----:B------:R-:W-:Y:S02]  /*0840*/  HFMA2 R14, -RZ, RZ, 0.1171875, 0 ;  /* 0x2f800000ff0e7431 */ /* 0x000fe400000001ff */
[----:B------:R-:W-:Y:S01]  /*0850*/  IMAD R15, R7, R0, R6 ;  /* 0x00000000070f7224 */ /* 0x000fe200078e0206 */
[----:B--2---:R-:W-:Y:S01]  /*0860*/  SHF.R.U32.HI R4, RZ, 0x2, R13 ;  /* 0x00000002ff047819 */ /* 0x004fe2000001160d */
[----:B------:R-:W-:-:S03]  /*0870*/  VIADD R12, R12, 0x587c5 ;  /* 0x000587c50c0c7836 */ /* 0x000fc60000000000 */
[----:B------:R-:W-:Y:S01]  /*0880*/  LOP3.LUT R4, R4, R13, RZ, 0x3c, !PT ;  /* 0x0000000d04047212 */ /* 0x000fe200078e3cff */
[----:B---3--:R-:W-:Y:S02]  /*0890*/  IMAD.SHL.U32 R5, R11, 0x10, RZ ;  /* 0x000000100b057824 */ /* 0x008fe400078e00ff */
[----:B------:R-:W-:Y:S01]  /*08a0*/  IMAD.MOV.U32 R27, RZ, RZ, R10 ;  /* 0x000000ffff1b7224 */ /* 0x000fe200078e000a */
[C---:B------:R-:W-:Y:S01]  /*08b0*/  SHF.L.U32 R13, R4.reuse, 0x1, RZ ;  /* 0x00000001040d7819 */ /* 0x040fe200000006ff */
[----:B------:R-:W-:Y:S01]  /*08c0*/  IMAD.MOV.U32 R16, RZ, RZ, R11 ;  /* 0x000000ffff107224 */ /* 0x000fe200078e000b */
[----:B----4-:R-:W-:Y:S02]  /*08d0*/  MOV R26, R9 ;  /* 0x00000009001a7202 */ /* 0x010fe40000000f00 */
[----:B------:R-:W-:-:S03]  /*08e0*/  LOP3.LUT R4, R4, R13, R5, 0x96, !PT ;  /* 0x0000000d04047212 */ /* 0x000fc600078e9605 */
[----:B------:R-:W-:Y:S01]  /*08f0*/  STG.E.64 desc[UR4][R2.64+0x8], R26 ;  /* 0x0000081a02007986 */ /* 0x000fe2000c101b04 */
[----:B------:R-:W-:Y:S02]  /*0900*/  LOP3.LUT R17, R4, R11, RZ, 0x3c, !PT ;  /* 0x0000000b04117212 */ /* 0x000fe400078e3cff */
[----:B------:R-:W0:Y:S03]  /*0910*/  LDC.64 R4, c[0x0][0x380] ;  /* 0x0000e000ff047b82 */ /* 0x000e260000000a00 */
[----:B------:R-:W-:Y:S01]  /*0920*/  IMAD.IADD R13, R17, 0x1, R12 ;  /* 0x00000001110d7824 */ /* 0x000fe200078e020c */
[----:B------:R-:W-:Y:S04]  /*0930*/  STG.E.64 desc[UR4][R2.64+0x10], R16 ;  /* 0x0000101002007986 */ /* 0x000fe8000c101b04 */
[----:B------:R-:W-:-:S05]  /*0940*/  I2FP.F32.U32 R13, R13 ;  /* 0x0000000d000d7245 */ /* 0x000fca0000201000 */
[----:B------:R-:W-:-:S04]  /*0950*/  FFMA R13, R13, R14, 1.1641532182693481445e-10 ;  /* 0x2f0000000d0d7423 */ /* 0x000fc8000000000e */
[----:B------:R-:W-:Y:S01]  /*0960*/  FMUL R18, R13, 1000 ;  /* 0x447a00000d127820 */ /* 0x000fe20000400000 */
[----:B------:R-:W-:-:S03]  /*0970*/  IMAD.MOV.U32 R13, RZ, RZ, R8 ;  /* 0x000000ffff0d7224 */ /* 0x000fc600078e0008 */
[----:B------:R-:W1:Y:S02]  /*0980*/  F2I.U32.TRUNC.NTZ R23, R18 ;  /* 0x0000001200177305 */ /* 0x000e64000020f000 */
[----:B------:R-:W-:Y:S01]  /*0990*/  STG.E.64 desc[UR4][R2.64], R12 ;  /* 0x0000000c02007986 */ /* 0x000fe2000c101b04 */
[----:B0-----:R-:W-:-:S05]  /*09a0*/  IMAD.WIDE.U32 R20, R15, 0x4, R4 ;  /* 0x000000040f147825 */ /* 0x001fca00078e0004 */
[----:B-1----:R0:W-:Y:S04]  /*09b0*/  STG.E desc[UR4][R20.64], R23 ;  /* 0x0000001714007986 */ /* 0x0021e8000c101904 */
[----:B------:R-:W2:Y:S04]  /*09c0*/  LDG.E.64 R18, desc[UR4][R2.64] ;  /* 0x0000000402127981 */ /* 0x000ea8000c1e1b00 */
[----:B------:R-:W0:Y:S04]  /*09d0*/  LDG.E.64 R10, desc[UR4][R2.64+0x10] ;  /* 0x00001004020a7981 */ /* 0x000e28000c1e1b00 */
[----:B------:R-:W3:Y:S01]  /*09e0*/  LDG.E.64 R8, desc[UR4][R2.64+0x8] ;  /* 0x0000080402087981 */ /* 0x000ee2000c1e1b00 */
[----:B------:R-:W-:Y:S01]  /*09f0*/  IADD3 R15, PT, PT, R15, 0x1, RZ ;  /* 0x000000010f0f7810 */ /* 0x000fe20007ffe0ff */
[----:B------:R-:W-:-:S04]  /*0a00*/  VIADD R6, R6, 0x2 ;  /* 0x0000000206067836 */ /* 0x000fc80000000000 */
[----:B------:R-:W-:Y:S01]  /*0a10*/  IMAD.WIDE.U32 R4, R15, 0x4, R4 ;  /* 0x000000040f047825 */ /* 0x000fe200078e0004 */
[----:B--2---:R-:W-:Y:S02]  /*0a20*/  SHF.R.U32.HI R22, RZ, 0x2, R19 ;  /* 0x00000002ff167819 */ /* 0x004fe40000011613 */
[----:B------:R-:W-:Y:S02]  /*0a30*/  IADD3 R18, PT, PT, R18, 0x587c5, RZ ;  /* 0x000587c512127810 */ /* 0x000fe40007ffe0ff */
[----:B------:R-:W-:Y:S01]  /*0a40*/  LOP3.LUT R22, R22, R19, RZ, 0x3c, !PT ;  /* 0x0000001316167212 */ /* 0x000fe200078e3cff */
[----:B0-----:R-:W-:Y:S01]  /*0a50*/  IMAD.MOV.U32 R21, RZ, RZ, R10 ;  /* 0x000000ffff157224 */ /* 0x001fe200078e000a */
[----:B------:R-:W-:Y:S01]  /*0a60*/  SHF.L.U32 R19, R11, 0x4, RZ ;  /* 0x000000040b137819 */ /* 0x000fe200000006ff */
[----:B---3--:R-:W-:Y:S02]  /*0a70*/  IMAD.MOV.U32 R20, RZ, RZ, R9 ;  /* 0x000000ffff147224 */ /* 0x008fe400078e0009 */
[----:B------:R-:W-:-:S03]  /*0a80*/  IMAD.SHL.U32 R24, R22, 0x2, RZ ;  /* 0x0000000216187824 */ /* 0x000fc600078e00ff */
[----:B------:R0:W-:Y:S02]  /*0a90*/  STG.E.64 desc[UR4][R2.64+0x8], R20 ;  /* 0x0000081402007986 */ /* 0x0001e4000c101b04 */
[----:B------:R-:W-:Y:S02]  /*0aa0*/  LOP3.LUT R24, R22, R24, R19, 0x96, !PT ;  /* 0x0000001816187212 */ /* 0x000fe400078e9613 */
[----:B------:R-:W-:Y:S02]  /*0ab0*/  MOV R19, R8 ;  /* 0x0000000800137202 */ /* 0x000fe40000000f00 */
[----:B------:R-:W-:-:S03]  /*0ac0*/  LOP3.LUT R13, R24, R11, RZ, 0x3c, !PT ;  /* 0x0000000b180d7212 */ /* 0x000fc600078e3cff */
[----:B------:R0:W-:Y:S02]  /*0ad0*/  STG.E.64 desc[UR4][R2.64], R18 ;  /* 0x0000001202007986 */ /* 0x0001e4000c101b04 */
[----:B------:R-:W-:-:S05]  /*0ae0*/  IMAD.IADD R12, R13, 0x1, R18 ;  /* 0x000000010d0c7824 */ /* 0x000fca00078e0212 */
[----:B------:R-:W-:Y:S02]  /*0af0*/  I2FP.F32.U32 R17, R12 ;  /* 0x0000000c00117245 */ /* 0x000fe40000201000 */
[----:B------:R-:W-:-:S03]  /*0b00*/  MOV R12, R11 ;  /* 0x0000000b000c7202 */ /* 0x000fc60000000f00 */
[----:B------:R-:W-:Y:S02]  /*0b10*/  FFMA R17, R17, R14, 1.1641532182693481445e-10 ;  /* 0x2f00000011117423 */ /* 0x000fe4000000000e */
[----:B------:R0:W-:Y:S02]  /*0b20*/  STG.E.64 desc[UR4][R2.64+0x10], R12 ;  /* 0x0000100c02007986 */ /* 0x0001e4000c101b04 */
[----:B------:R-:W-:-:S06]  /*0b30*/  FMUL R17, R17, 1000 ;  /* 0x447a000011117820 */ /* 0x000fcc0000400000 */
[----:B------:R-:W1:Y:S02]  /*0b40*/  F2I.U32.TRUNC.NTZ R17, R17 ;  /* 0x0000001100117305 */ /* 0x000e64000020f000 */
[----:B-1----:R0:W-:Y:S02]  /*0b50*/  STG.E desc[UR4][R4.64], R17 ;  /* 0x0000001104007986 */ /* 0x0021e4000c101904 */
.L_x_2:
[----:B------:R-:W-:Y:S05]  /*0b60*/  @P1 EXIT ;  /* 0x000000000000194d */ /* 0x000fea0003800000 */
[----:B------:R-:W2:Y:S01]  /*0b70*/  LDG.E.64 R10, desc[UR4][R2.64] ;  /* 0x00000004020a7981 */ /* 0x000ea2000c1e1b00 */
[----:B------:R-:W1:Y:S03]  /*0b80*/  LDC.64 R14, c[0x0][0x380] ;  /* 0x0000e000ff0e7b82 */ /* 0x000e660000000a00 */
[----:B------:R-:W3:Y:S04]  /*0b90*/  LDG.E.64 R8, desc[UR4][R2.64+0x10] ;  /* 0x0000100402087981 */ /* 0x000ee8000c1e1b00 */
[----:B0-----:R-:W4:Y:S01]  /*0ba0*/  LDG.E.64 R4, desc[UR4][R2.64+0x8] ;  /* 0x0000080402047981 */ /* 0x001f22000c1e1b00 */
[----:B------:R-:W-:-:S04]  /*0bb0*/  IMAD R7, R7, R0, R6 ;  /* 0x0000000007077224 */ /* 0x000fc800078e0206 */
[----:B-1----:R-:W-:Y:S01]  /*0bc0*/  IMAD.WIDE.U32 R14, R7, 0x4, R14 ;  /* 0x00000004070e7825 */ /* 0x002fe200078e000e */
[----:B--2---:R-:W-:Y:S02]  /*0bd0*/  SHF.R.U32.HI R12, RZ, 0x2, R11 ;  /* 0x00000002ff0c7819 */ /* 0x004fe4000001160b */
[----:B------:R-:W-:Y:S02]  /*0be0*/  IADD3 R10, PT, PT, R10, 0x587c5, RZ ;  /* 0x000587c50a0a7810 */ /* 0x000fe40007ffe0ff */
[----:B------:R-:W-:Y:S01]  /*0bf0*/  LOP3.LUT R12, R12, R11, RZ, 0x3c, !PT ;  /* 0x0000000b0c0c7212 */ /* 0x000fe200078e3cff */
[----:B---3--:R-:W-:Y:S01]  /*0c00*/  IMAD.MOV.U32 R19, RZ, RZ, R8 ;  /* 0x000000ffff137224 */ /* 0x008fe200078e0008 */
[----:B------:R-:W-:Y:S01]  /*0c10*/  SHF.L.U32 R11, R9, 0x4, RZ ;  /* 0x00000004090b7819 */ /* 0x000fe200000006ff */
[----:B----4-:R-:W-:Y:S02]  /*0c20*/  IMAD.MOV.U32 R18, RZ, RZ, R5 ;  /* 0x000000ffff127224 */ /* 0x010fe400078e0005 */
[----:B------:R-:W-:-:S03]  /*0c30*/  IMAD.SHL.U32 R13, R12, 0x2, RZ ;  /* 0x000000020c0d7824 */ /* 0x000fc600078e00ff */
[----:B------:R-:W-:Y:S02]  /*0c40*/  STG.E.64 desc[UR4][R2.64+0x8], R18 ;  /* 0x0000081202007986 */ /* 0x000fe4000c101b04 */
[----:B------:R-:W-:-:S04]  /*0c50*/  LOP3.LUT R12, R12, R13, R11, 0x96, !PT ;  /* 0x0000000d0c0c7212 */ /* 0x000fc800078e960b */
[----:B------:R-:W-:Y:S01]  /*0c60*/  LOP3.LUT R13, R12, R9, RZ, 0x3c, !PT ;  /* 0x000000090c0d7212 */ /* 0x000fe200078e3cff */
[----:B------:R-:W-:-:S04]  /*0c70*/  HFMA2 R12, -RZ, RZ, 0.1171875, 0 ;  /* 0x2f800000ff0c7431 */ /* 0x000fc800000001ff */
[----:B------:R-:W-:-:S05]  /*0c80*/  IMAD.IADD R11, R13, 0x1, R10 ;  /* 0x000000010d0b7824 */ /* 0x000fca00078e020a */
[----:B------:R-:W-:-:S05]  /*0c90*/  I2FP.F32.U32 R11, R11 ;  /* 0x0000000b000b7245 */ /* 0x000fca0000201000 */
[----:B------:R-:W-:Y:S01]  /*0ca0*/  FFMA R11, R11, R12, 1.1641532182693481445e-10 ;  /* 0x2f0000000b0b7423 */ /* 0x000fe2000000000c */
[----:B------:R-:W-:-:S03]  /*0cb0*/  MOV R12, R9 ;  /* 0x00000009000c7202 */ /* 0x000fc60000000f00 */
[----:B------:R-:W-:Y:S01]  /*0cc0*/  FMUL R16, R11, 1000 ;  /* 0x447a00000b107820 */ /* 0x000fe20000400000 */
[----:B------:R-:W-:Y:S01]  /*0cd0*/  MOV R11, R4 ;  /* 0x00000004000b7202 */ /* 0x000fe20000000f00 */
[----:B------:R-:W-:Y:S02]  /*0ce0*/  STG.E.64 desc[UR4][R2.64+0x10], R12 ;  /* 0x0000100c02007986 */ /* 0x000fe4000c101b04 */
[----:B------:R-:W0:Y:S02]  /*0cf0*/  F2I.U32.TRUNC.NTZ R17, R16 ;  /* 0x0000001000117305 */ /* 0x000e24000020f000 */
[----:B------:R-:W-:Y:S04]  /*0d00*/  STG.E.64 desc[UR4][R2.64], R10 ;  /* 0x0000000a02007986 */ /* 0x000fe8000c101b04 */
[----:B0-----:R-:W-:Y:S01]  /*0d10*/  STG.E desc[UR4][R14.64], R17 ;  /* 0x000000110e007986 */ /* 0x001fe2000c101904 */
[----:B------:R-:W-:Y:S05]  /*0d20*/  EXIT ;  /* 0x000000000000794d */ /* 0x000fea0003800000 */
.L_x_3:
[----:B------:R-:W-:-:S00]  /*0d30*/  BRA `(.L_x_3) ;  /* 0xfffffffc00fc7947 */ /* 0x000fc0000383ffff */
[----:B------:R-:W-:-:S00]  /*0d40*/  NOP ;  /* 0x0000000000007918 */ /* 0x000fc00000000000 */
        /* <DEDUP_REMOVED lines=11> */
.L_x_42:


//--------------------- .text._Z12setup_kerneljP17curandStateXORWOW --------------------------
	.section	.text._Z12setup_kerneljP17curandStateXORWOW,"ax",@progbits
	.align	128
        .global         _Z12setup_kerneljP17curandStateXORWOW
        .type           _Z12setup_kerneljP17curandStateXORWOW,@function
        .size           _Z12setup_kerneljP17curandStateXORWOW,(.L_x_43 - _Z12setup_kerneljP17curandStateXORWOW)
        .other          _Z12setup_kerneljP17curandStateXORWOW,@"STO_CUDA_ENTRY STV_DEFAULT"
_Z12setup_kerneljP17curandStateXORWOW:
.text._Z12setup_kerneljP17curandStateXORWOW:
[----:B------:R-:W-:Y:S01]  /*0000*/  LDC R1, c[0x0][0x37c] ;  /* 0x0000df00ff017b82 */ /* 0x000fe20000000800 */
[----:B------:R-:W0:Y:S01]  /*0010*/  S2R R0, SR_CTAID.X ;  /* 0x0000000000007919 */ /* 0x000e220000002500 */
[----:B------:R-:W0:Y:S01]  /*0020*/  LDCU UR4, c[0x0][0x360] ;  /* 0x00006c00ff0477ac */ /* 0x000e220008000800 */
[----:B------:R-:W0:Y:S01]  /*0030*/  S2R R3, SR_TID.X ;  /* 0x0000000000037919 */ /* 0x000e220000002100 */
[----:B------:R-:W1:Y:S01]  /*0040*/  LDCU UR5, c[0x0][0x380] ;  /* 0x00007000ff0577ac */ /* 0x000e620008000800 */
[----:B0-----:R-:W-:-:S05]  /*0050*/  IMAD R0, R0, UR4, R3 ;  /* 0x0000000400007c24 */ /* 0x001fca000f8e0203 */
[----:B-1----:R-:W-:-:S13]  /*0060*/  ISETP.GE.U32.AND P0, PT, R0, UR5, PT ;  /* 0x0000000500007c0c */ /* 0x002fda000bf06070 */
[----:B------:R-:W-:Y:S05]  /*0070*/  @P0 EXIT ;  /* 0x000000000000094d */ /* 0x000fea0003800000 */
[----:B------:R-:W0:Y:S01]  /*0080*/  LDC.64 R6, c[0x0][0x388] ;  /* 0x0000e200ff067b82 */ /* 0x000e220000000a00 */
[----:B------:R-:W1:Y:S01]  /*0090*/  LDCU.64 UR4, c[0x0][0x358] ;  /* 0x00006b00ff0477ac */ /* 0x000e620008000a00 */
[----:B------:R-:W-:Y:S01]  /*00a0*/  IMAD.MOV.U32 R2, RZ, RZ, 0x3198c20f ;  /* 0x3198c20fff027424 */ /* 0x000fe200078e00ff */
[----:B------:R-:W-:Y:S01]  /*00b0*/  ISETP.NE.AND P0, PT, R0, RZ, PT ;  /* 0x000000ff0000720c */ /* 0x000fe20003f05270 */
[----:B------:R-:W-:Y:S01]  /*00c0*/  IMAD.MOV.U32 R3, RZ, RZ, 0x5efdb30c ;  /* 0x5efdb30cff037424 */ /* 0x000fe200078e00ff */
[----:B------:R-:W-:Y:S01]  /*00d0*/  BSSY.RECONVERGENT B0, `(.L_x_4) ;  /* 0x00000d9000007945 */ /* 0x000fe20003800200 */
[----:B------:R-:W-:Y:S02]  /*00e0*/  IMAD.MOV.U32 R4, RZ, RZ, 0x423bb012 ;  /* 0x423bb012ff047424 */ /* 0x000fe400078e00ff */
[----:B------:R-:W-:Y:S02]  /*00f0*/  IMAD.MOV.U32 R5, RZ, RZ, -0x75bd8fc ;  /* 0xf8a42704ff057424 */ /* 0x000fe400078e00ff */
[----:B------:R-:W-:-:S02]  /*0100*/  IMAD.MOV.U32 R8, RZ, RZ, -0x23270784 ;  /* 0xdcd8f87cff087424 */ /* 0x000fc400078e00ff */
[----:B------:R-:W-:Y:S02]  /*0110*/  IMAD.MOV.U32 R9, RZ, RZ, 0x57fa2510 ;  /* 0x57fa2510ff097424 */ /* 0x000fe400078e00ff */
[----:B0-----:R-:W-:-:S05]  /*0120*/  IMAD.WIDE.U32 R6, R0, 0x30, R6 ;  /* 0x0000003000067825 */ /* 0x001fca00078e0006 */
[----:B-1----:R0:W-:Y:S04]  /*0130*/  STG.E.64 desc[UR4][R6.64], R2 ;  /* 0x0000000206007986 */ /* 0x0021e8000c101b04 */
[----:B------:R0:W-:Y:S04]  /*0140*/  STG.E.64 desc[UR4][R6.64+0x8], R4 ;  /* 0x0000080406007986 */ /* 0x0001e8000c101b04 */
[----:B------:R0:W-:Y:S01]  /*0150*/  STG.E.64 desc[UR4][R6.64+0x10], R8 ;  /* 0x0000100806007986 */ /* 0x0001e2000c101b04 */
[----:B------:R-:W-:Y:S05]  /*0160*/  @!P0 BRA `(.L_x_5) ;  /* 0x0000000c003c8947 */ /* 0x000fea0003800000 */
[----:B------:R-:W-:-:S07]  /*0170*/  CS2R R12, SRZ ;  /* 0x00000000000c7805 */ /* 0x000fce000001ff00 */
.L_x_11:
[----:B0-----:R-:W-:Y:S01]  /*0180*/  LOP3.LUT R2, R0, 0x3, RZ, 0xc0, !PT ;  /* 0x0000000300027812 */ /* 0x001fe200078ec0ff */
[----:B------:R-:W-:Y:S03]  /*0190*/  BSSY.RECONVERGENT B1, `(.L_x_6) ;  /* 0x00000c6000017945 */ /* 0x000fe60003800200 */
[----:B------:R-:W-:-:S04]  /*01a0*/  ISETP.NE.U32.AND P0, PT, R2, RZ, PT ;  /* 0x000000ff0200720c */ /* 0x000fc80003f05070 */
[----:B------:R-:W-:-:S13]  /*01b0*/  ISETP.NE.AND.EX P0, PT, RZ, RZ, PT, P0 ;  /* 0x000000ffff00720c */ /* 0x000fda0003f05300 */
[----:B------:R-:W-:Y:S05]  /*01c0*/  @!P0 BRA `(.L_x_7) ;  /* 0x0000000c00088947 */ /* 0x000fea0003800000 */
[----:B------:R-:W0:Y:S01]  /*01d0*/  LDC.64 R8, c[0x4][RZ] ;  /* 0x01000000ff087b82 */ /* 0x000e220000000a00 */
[----:B------:R-:W-:Y:S02]  /*01e0*/  IMAD.MOV.U32 R14, RZ, RZ, RZ ;  /* 0x000000ffff0e7224 */ /* 0x000fe400078e00ff */
[----:B0-----:R-:W-:-:S07]  /*01f0*/  IMAD.WIDE.U32 R8, R12, 0xc80, R8 ;  /* 0x00000c800c087825 */ /* 0x001fce00078e0008 */
.L_x_10:
[----:B0-----:R-:W-:Y:S01]  /*0200*/  IMAD.MOV.U32 R15, RZ, RZ, RZ ;  /* 0x000000ffff0f7224 */ /* 0x001fe200078e00ff */
[----:B------:R-:W-:Y:S01]  /*0210*/  CS2R R2, SRZ ;  /* 0x0000000000027805 */ /* 0x000fe2000001ff00 */
[----:B------:R-:W-:Y:S01]  /*0220*/  IMAD.MOV.U32 R17, RZ, RZ, RZ ;  /* 0x000000ffff117224 */ /* 0x000fe200078e00ff */
[----:B------:R-:W-:-:S07]  /*0230*/  CS2R R4, SRZ ;  /* 0x0000000000047805 */ /* 0x000fce000001ff00 */
.L_x_9:
[----:B------:R-:W-:-:S05]  /*0240*/  IMAD.WIDE.U32 R10, R17, 0x4, R6 ;  /* 0x00000004110a7825 */ /* 0x000fca00078e0006 */
[----:B------:R0:W5:Y:S01]  /*0250*/  LDG.E R16, desc[UR4][R10.64+0x4] ;  /* 0x000004040a107981 */ /* 0x000162000c1e1900 */
[----:B------:R-:W-:-:S07]  /*0260*/  IMAD.MOV.U32 R19, RZ, RZ, RZ ;  /* 0x000000ffff137224 */ /* 0x000fce00078e00ff */
.L_x_8:
[----:B-----5:R-:W-:Y:S01]  /*0270*/  SHF.R.U32.HI R24, RZ, R19, R16 ;  /* 0x00000013ff187219 */ /* 0x020fe20000011610 */
[----:B0-----:R-:W-:-:S03]  /*0280*/  IMAD.SHL.U32 R10, R17, 0x20, RZ ;  /* 0x00000020110a7824 */ /* 0x001fc600078e00ff */
[----:B------:R-:W-:Y:S01]  /*0290*/  LOP3.LUT R11, R24, 0x1, RZ, 0xc0, !PT ;  /* 0x00000001180b7812 */ /* 0x000fe200078ec0ff */
[----:B------:R-:W-:-:S03]  /*02a0*/  IMAD.IADD R10, R10, 0x1, R19 ;  /* 0x000000010a0a7824 */ /* 0x000fc600078e0213 */
[----:B------:R-:W-:Y:S01]  /*02b0*/  ISETP.NE.U32.AND P0, PT, R11, 0x1, PT ;  /* 0x000000010b00780c */ /* 0x000fe20003f05070 */
[----:B------:R-:W-:-:S03]  /*02c0*/  IMAD R11, R10, 0x5, RZ ;  /* 0x000000050a0b7824 */ /* 0x000fc600078e02ff */
[----:B------:R-:W-:Y:S01]  /*02d0*/  R2P PR, R24, 0x7e ;  /* 0x0000007e18007804 */ /* 0x000fe20000000000 */
[----:B------:R-:W-:-:S08]  /*02e0*/  IMAD.WIDE.U32 R10, R11, 0x4, R8 ;  /* 0x000000040b0a7825 */ /* 0x000fd000078e0008 */
[----:B------:R-:W2:Y:S04]  /*02f0*/  @!P0 LDG.E R18, desc[UR4][R10.64] ;  /* 0x000000040a128981 */ /* 0x000ea8000c1e1900 */
[----:B------:R-:W3:Y:S04]  /*0300*/  @!P0 LDG.E R20, desc[UR4][R10.64+0x10] ;  /* 0x000010040a148981 */ /* 0x000ee8000c1e1900 */
[----:B------:R-:W4:Y:S04]  /*0310*/  @P1 LDG.E R22, desc[UR4][R10.64+0x14] ;  /* 0x000014040a161981 */ /* 0x000f28000c1e1900 */
[----:B------:R-:W4:Y:S04]  /*0320*/  @P2 LDG.E R26, desc[UR4][R10.64+0x28] ;  /* 0x000028040a1a2981 */ /* 0x000f28000c1e1900 */
[----:B------:R-:W4:Y:S04]  /*0330*/  @!P0 LDG.E R21, desc[UR4][R10.64+0x4] ;  /* 0x000004040a158981 */ /* 0x000f28000c1e1900 */
[----:B------:R-:W4:Y:S04]  /*0340*/  @!P0 LDG.E R23, desc[UR4][R10.64+0xc] ;  /* 0x00000c040a178981 */ /* 0x000f28000c1e1900 */
[----:B------:R-:W4:Y:S04]  /*0350*/  @P1 LDG.E R25, desc[UR4][R10.64+0x18] ;  /* 0x000018040a191981 */ /* 0x000f28000c1e1900 */
[----:B------:R-:W4:Y:S04]  /*0360*/  @P3 LDG.E R28, desc[UR4][R10.64+0x3c] ;  /* 0x00003c040a1c3981 */ /* 0x000f28000c1e1900 */
[----:B------:R-:W4:Y:S01]  /*0370*/  @P6 LDG.E R27, desc[UR4][R10.64+0x7c] ;  /* 0x00007c040a1b6981 */ /* 0x000f22000c1e1900 */
[----:B--2---:R-:W-:-:S03]  /*0380*/  @!P0 LOP3.LUT R15, R15, R18, RZ, 0x3c, !PT ;  /* 0x000000120f0f8212 */ /* 0x004fc600078e3cff */
[----:B------:R-:W2:Y:S01]  /*0390*/  @!P0 LDG.E R18, desc[UR4][R10.64+0x8] ;  /* 0x000008040a128981 */ /* 0x000ea2000c1e1900 */
[----:B---3--:R-:W-:-:S03]  /*03a0*/  @!P0 LOP3.LUT R3, R3, R20, RZ, 0x3c, !PT ;  /* 0x0000001403038212 */ /* 0x008fc600078e3cff */
[----:B------:R-:W3:Y:S01]  /*03b0*/  @P1 LDG.E R20, desc[UR4][R10.64+0x24] ;  /* 0x000024040a141981 */ /* 0x000ee2000c1e1900 */
[----:B----4-:R-:W-:-:S03]  /*03c0*/  @P1 LOP3.LUT R15, R15, R22, RZ, 0x3c, !PT ;  /* 0x000000160f0f1212 */ /* 0x010fc600078e3cff */
[----:B------:R-:W4:Y:S01]  /*03d0*/  @P2 LDG.E R22, desc[UR4][R10.64+0x38] ;  /* 0x000038040a162981 */ /* 0x000f22000c1e1900 */
[----:B------:R-:W-:-:S03]  /*03e0*/  @P2 LOP3.LUT R15, R15, R26, RZ, 0x3c, !PT ;  /* 0x0000001a0f0f2212 */ /* 0x000fc600078e3cff */
[----:B------:R-:W4:Y:S01]  /*03f0*/  @P4 LDG.E R26, desc[UR4][R10.64+0x50] ;  /* 0x000050040a1a4981 */ /* 0x000f22000c1e1900 */
[----:B------:R-:W-:-:S03]  /*0400*/  @!P0 LOP3.LUT R4, R4, R21, RZ, 0x3c, !PT ;  /* 0x0000001504048212 */ /* 0x000fc600078e3cff */
[----:B------:R-:W4:Y:S01]  /*0410*/  @P1 LDG.E R21, desc[UR4][R10.64+0x20] ;  /* 0x000020040a151981 */ /* 0x000f22000c1e1900 */
[----:B------:R-:W-:-:S03]  /*0420*/  @!P0 LOP3.LUT R2, R2, R23, RZ, 0x3c, !PT ;  /* 0x0000001702028212 */ /* 0x000fc600078e3cff */
[----:B------:R-:W4:Y:S01]  /*0430*/  @P2 LDG.E R23, desc[UR4][R10.64+0x2c] ;  /* 0x00002c040a172981 */ /* 0x000f22000c1e1900 */
[----:B------:R-:W-:-:S03]  /*0440*/  @P1 LOP3.LUT R4, R4, R25, RZ, 0x3c, !PT ;  /* 0x0000001904041212 */ /* 0x000fc600078e3cff */
[----:B------:R-:W4:Y:S01]  /*0450*/  @P2 LDG.E R25, desc[UR4][R10.64+0x34] ;  /* 0x000034040a192981 */ /* 0x000f22000c1e1900 */
[----:B--2---:R-:W-:-:S03]  /*0460*/  @!P0 LOP3.LUT R5, R5, R18, RZ, 0x3c, !PT ;  /* 0x0000001205058212 */ /* 0x004fc600078e3cff */
[----:B------:R-:W2:Y:S01]  /*0470*/  @P1 LDG.E R18, desc[UR4][R10.64+0x1c] ;  /* 0x00001c040a121981 */ /* 0x000ea2000c1e1900 */
[----:B---3--:R-:W-:-:S03]  /*0480*/  @P1 LOP3.LUT R3, R3, R20, RZ, 0x3c, !PT ;  /* 0x0000001403031212 */ /* 0x008fc600078e3cff */
[----:B------:R-:W3:Y:S01]  /*0490*/  @P2 LDG.E R20, desc[UR4][R10.64+0x30] ;  /* 0x000030040a142981 */ /* 0x000ee2000c1e1900 */
[----:B----4-:R-:W-:-:S03]  /*04a0*/  @P2 LOP3.LUT R3, R3, R22, RZ, 0x3c, !PT ;  /* 0x0000001603032212 */ /* 0x010fc600078e3cff */
[----:B------:R-:W4:Y:S01]  /*04b0*/  @P3 LDG.E R22, desc[UR4][R10.64+0x4c] ;  /* 0x00004c040a163981 */ /* 0x000f22000c1e1900 */
[----:B------:R-:W-:-:S04]  /*04c0*/  @P3 LOP3.LUT R15, R15, R28, RZ, 0x3c, !PT ;  /* 0x0000001c0f0f3212 */ /* 0x000fc800078e3cff */
[----:B------:R-:W-:Y:S02]  /*04d0*/  @P4 LOP3.LUT R15, R15, R26, RZ, 0x3c, !PT ;  /* 0x0000001a0f0f4212 */ /* 0x000fe400078e3cff */
[----:B------:R-:W-:Y:S01]  /*04e0*/  @P1 LOP3.LUT R2, R2, R21, RZ, 0x3c, !PT ;  /* 0x0000001502021212 */ /* 0x000fe200078e3cff */
[----:B------:R-:W4:Y:S04]  /*04f0*/  @P5 LDG.E R26, desc[UR4][R10.64+0x64] ;  /* 0x000064040a1a5981 */ /* 0x000f28000c1e1900 */
[----:B------:R-:W4:Y:S01]  /*0500*/  @P3 LDG.E R21, desc[UR4][R10.64+0x40] ;  /* 0x000040040a153981 */ /* 0x000f22000c1e1900 */
[----:B------:R-:W-:Y:S02]  /*0510*/  @P2 LOP3.LUT R4, R4, R23, RZ, 0x3c, !PT ;  /* 0x0000001704042212 */ /* 0x000fe400078e3cff */
[----:B------:R-:W-:Y:S01]  /*0520*/  @P2 LOP3.LUT R2, R2, R25, RZ, 0x3c, !PT ;  /* 0x0000001902022212 */ /* 0x000fe200078e3cff */
[----:B------:R-:W4:Y:S04]  /*0530*/  @P3 LDG.E R23, desc[UR4][R10.64+0x48] ;  /* 0x000048040a173981 */ /* 0x000f28000c1e1900 */
[----:B------:R-:W4:Y:S01]  /*0540*/  @P4 LDG.E R25, desc[UR4][R10.64+0x54] ;  /* 0x000054040a194981 */ /* 0x000f22000c1e1900 */
[----:B--2---:R-:W-:-:S03]  /*0550*/  @P1 LOP3.LUT R5, R5, R18, RZ, 0x3c, !PT ;  /* 0x0000001205051212 */ /* 0x004fc600078e3cff */
[----:B------:R-:W2:Y:S01]  /*0560*/  @P3 LDG.E R18, desc[UR4][R10.64+0x44] ;  /* 0x000044040a123981 */ /* 0x000ea2000c1e1900 */
[----:B---3--:R-:W-:-:S03]  /*0570*/  @P2 LOP3.LUT R5, R5, R20, RZ, 0x3c, !PT ;  /* 0x0000001405052212 */ /* 0x008fc600078e3cff */
[----:B------:R-:W3:Y:S01]  /*0580*/  @P4 LDG.E R20, desc[UR4][R10.64+0x58] ;  /* 0x000058040a144981 */ /* 0x000ee2000c1e1900 */
[----:B----4-:R-:W-:-:S03]  /*0590*/  @P3 LOP3.LUT R3, R3, R22, RZ, 0x3c, !PT ;  /* 0x0000001603033212 */ /* 0x010fc600078e3cff */
[----:B------:R-:W4:Y:S01]  /*05a0*/  @P4 LDG.E R22, desc[UR4][R10.64+0x60] ;  /* 0x000060040a164981 */ /* 0x000f22000c1e1900 */
[----:B------:R-:W-:Y:S02]  /*05b0*/  LOP3.LUT P0, RZ, R24, 0x80, RZ, 0xc0, !PT ;  /* 0x0000008018ff7812 */ /* 0x000fe4000780c0ff */
[----:B------:R-:W-:Y:S02]  /*05c0*/  @P5 LOP3.LUT R15, R15, R26, RZ, 0x3c, !PT ;  /* 0x0000001a0f0f5212 */ /* 0x000fe400078e3cff */
[----:B------:R-:W4:Y:S01]  /*05d0*/  @P6 LDG.E R26, desc[UR4][R10.64+0x78] ;  /* 0x000078040a1a6981 */ /* 0x000f22000c1e1900 */
[----:B------:R-:W-:-:S03]  /*05e0*/  @P3 LOP3.LUT R4, R4, R21, RZ, 0x3c, !PT ;  /* 0x0000001504043212 */ /* 0x000fc600078e3cff */
[----:B------:R-:W4:Y:S01]  /*05f0*/  @P4 LDG.E R21, desc[UR4][R10.64+0x5c] ;  /* 0x00005c040a154981 */ /* 0x000f22000c1e1900 */
[----:B------:R-:W-:-:S03]  /*0600*/  @P3 LOP3.LUT R2, R2, R23, RZ, 0x3c, !PT ;  /* 0x0000001702023212 */ /* 0x000fc600078e3cff */
[----:B------:R-:W4:Y:S01]  /*0610*/  @P5 LDG.E R23, desc[UR4][R10.64+0x68] ;  /* 0x000068040a175981 */ /* 0x000f22000c1e1900 */
[----:B------:R-:W-:-:S03]  /*0620*/  @P4 LOP3.LUT R4, R4, R25, RZ, 0x3c, !PT ;  /* 0x0000001904044212 */ /* 0x000fc600078e3cff */
[----:B------:R-:W4:Y:S01]  /*0630*/  @P5 LDG.E R25, desc[UR4][R10.64+0x70] ;  /* 0x000070040a195981 */ /* 0x000f22000c1e1900 */
[----:B--2---:R-:W-:-:S03]  /*0640*/  @P3 LOP3.LUT R5, R5, R18, RZ, 0x3c, !PT ;  /* 0x0000001205053212 */ /* 0x004fc600078e3cff */
[----:B------:R-:W2:Y:S01]  /*0650*/  @P5 LDG.E R18, desc[UR4][R10.64+0x6c] ;  /* 0x00006c040a125981 */ /* 0x000ea2000c1e1900 */
[----:B---3--:R-:W-:-:S03]  /*0660*/  @P4 LOP3.LUT R5, R5, R20, RZ, 0x3c, !PT ;  /* 0x0000001405054212 */ /* 0x008fc600078e3cff */
[----:B------:R-:W3:Y:S01]  /*0670*/  @P5 LDG.E R20, desc[UR4][R10.64+0x74] ;  /* 0x000074040a145981 */ /* 0x000ee2000c1e1900 */
[----:B----4-:R-:W-:-:S03]  /*0680*/  @P4 LOP3.LUT R3, R3, R22, RZ, 0x3c, !PT ;  /* 0x0000001603034212 */ /* 0x010fc600078e3cff */
[----:B------:R-:W4:Y:S01]  /*0690*/  @P0 LDG.E R22, desc[UR4][R10.64+0x8c] ;  /* 0x00008c040a160981 */ /* 0x000f22000c1e1900 */
[----:B------:R-:W-:-:S03]  /*06a0*/  @P6 LOP3.LUT R15, R15, R26, RZ, 0x3c, !PT ;  /* 0x0000001a0f0f6212 */ /* 0x000fc600078e3cff */
        /* <DEDUP_REMOVED lines=13> */
[----:B------:R-:W-:Y:S02]  /*0780*/  @P6 LOP3.LUT R4, R4, R27, RZ, 0x3c, !PT ;  /* 0x0000001b04046212 */ /* 0x000fe400078e3cff */
[----:B------:R-:W-:Y:S02]  /*0790*/  @P6 LOP3.LUT R2, R2, R21, RZ, 0x3c, !PT ;  /* 0x0000001502026212 */ /* 0x000fe400078e3cff */
[----:B------:R-:W-:Y:S02]  /*07a0*/  @P0 LOP3.LUT R4, R4, R23, RZ, 0x3c, !PT ;  /* 0x0000001704040212 */ /* 0x000fe400078e3cff */
[----:B------:R-:W-:Y:S02]  /*07b0*/  @P0 LOP3.LUT R2, R2, R25, RZ, 0x3c, !PT ;  /* 0x0000001902020212 */ /* 0x000fe400078e3cff */
[----:B--2---:R-:W-:Y:S02]  /*07c0*/  @P6 LOP3.LUT R5, R5, R18, RZ, 0x3c, !PT ;  /* 0x0000001205056212 */ /* 0x004fe400078e3cff */
[----:B---3--:R-:W-:-:S02]  /*07d0*/  @P6 LOP3.LUT R3, R3, R20, RZ, 0x3c, !PT ;  /* 0x0000001403036212 */ /* 0x008fc400078e3cff */
[----:B----4-:R-:W-:Y:S02]  /*07e0*/  @P0 LOP3.LUT R5, R5, R22, RZ, 0x3c, !PT ;  /* 0x0000001605050212 */ /* 0x010fe400078e3cff */
[----:B------:R-:W-:Y:S02]  /*07f0*/  @P0 LOP3.LUT R3, R3, R26, RZ, 0x3c, !PT ;  /* 0x0000001a03030212 */ /* 0x000fe400078e3cff */
[----:B------:R-:W-:-:S13]  /*0800*/  R2P PR, R24.B1, 0x7f ;  /* 0x0000007f18007804 */ /* 0x000fda0000001000 */
[----:B------:R-:W2:Y:S04]  /*0810*/  @P0 LDG.E R18, desc[UR4][R10.64+0xa0] ;  /* 0x0000a0040a120981 */ /* 0x000ea8000c1e1900 */
[----:B------:R-:W3:Y:S04]  /*0820*/  @P1 LDG.E R22, desc[UR4][R10.64+0xb4] ;  /* 0x0000b4040a161981 */ /* 0x000ee8000c1e1900 */
[----:B------:R-:W4:Y:S04]  /*0830*/  @P2 LDG.E R26, desc[UR4][R10.64+0xc8] ;  /* 0x0000c8040a1a2981 */ /* 0x000f28000c1e1900 */
[----:B------:R-:W4:Y:S04]  /*0840*/  @P3 LDG.E R28, desc[UR4][R10.64+0xdc] ;  /* 0x0000dc040a1c3981 */ /* 0x000f28000c1e1900 */
[----:B------:R-:W4:Y:S04]  /*0850*/  @P0 LDG.E R23, desc[UR4][R10.64+0xa4] ;  /* 0x0000a4040a170981 */ /* 0x000f28000c1e1900 */
[----:B------:R-:W4:Y:S04]  /*0860*/  @P0 LDG.E R20, desc[UR4][R10.64+0xa8] ;  /* 0x0000a8040a140981 */ /* 0x000f28000c1e1900 */
[----:B------:R-:W4:Y:S04]  /*0870*/  @P4 LDG.E R25, desc[UR4][R10.64+0xf0] ;  /* 0x0000f0040a194981 */ /* 0x000f28000c1e1900 */
        /* <DEDUP_REMOVED lines=21> */
[----:B------:R-:W-:Y:S02]  /*09d0*/  LOP3.LUT P0, RZ, R24, 0x8000, RZ, 0xc0, !PT ;  /* 0x0000800018ff7812 */ /* 0x000fe4000780c0ff */
[----:B----4-:R-:W-:Y:S01]  /*09e0*/  @P5 LOP3.LUT R15, R15, R26, RZ, 0x3c, !PT ;  /* 0x0000001a0f0f5212 */ /* 0x010fe200078e3cff */
[----:B------:R-:W4:Y:S04]  /*09f0*/  @P3 LDG.E R24, desc[UR4][R10.64+0xe4] ;  /* 0x0000e4040a183981 */ /* 0x000f28000c1e1900 */
[----:B------:R-:W2:Y:S01]  /*0a00*/  @P6 LDG.E R26, desc[UR4][R10.64+0x118] ;  /* 0x000118040a1a6981 */ /* 0x000ea2000c1e1900 */
        /* <DEDUP_REMOVED lines=8> */
[----:B---3--:R-:W-:-:S03]  /*0a90*/  @P2 LOP3.LUT R3, R3, R22, RZ, 0x3c, !PT ;  /* 0x0000001603032212 */ /* 0x008fc600078e3cff */
[----:B------:R-:W3:Y:S01]  /*0aa0*/  @P4 LDG.E R22, desc[UR4][R10.64+0x100] ;  /* 0x000100040a164981 */ /* 0x000ee2000c1e1900 */
[----:B--2---:R-:W-:-:S03]  /*0ab0*/  @P6 LOP3.LUT R15, R15, R26, RZ, 0x3c, !PT ;  /* 0x0000001a0f0f6212 */ /* 0x004fc600078e3cff */
[----:B------:R-:W2:Y:S01]  /*0ac0*/  @P0 LDG.E R26, desc[UR4][R10.64+0x12c] ;  /* 0x00012c040a1a0981 */ /* 0x000ea2000c1e1900 */
[----:B----4-:R-:W-:-:S03]  /*0ad0*/  @P2 LOP3.LUT R2, R2, R23, RZ, 0x3c, !PT ;  /* 0x0000001702022212 */ /* 0x010fc600078e3cff */
[----:B------:R-:W4:Y:S01]  /*0ae0*/  @P4 LDG.E R23, desc[UR4][R10.64+0xfc] ;  /* 0x0000fc040a174981 */ /* 0x000f22000c1e1900 */
[----:B------:R-:W-:-:S03]  /*0af0*/  @P2 LOP3.LUT R5, R5, R20, RZ, 0x3c, !PT ;  /* 0x0000001405052212 */ /* 0x000fc600078e3cff */
[----:B------:R-:W4:Y:S01]  /*0b00*/  @P4 LDG.E R20, desc[UR4][R10.64+0xf8] ;  /* 0x0000f8040a144981 */ /* 0x000f22000c1e1900 */
[----:B------:R-:W-:Y:S02]  /*0b10*/  @P3 LOP3.LUT R2, R2, R27, RZ, 0x3c, !PT ;  /* 0x0000001b02023212 */ /* 0x000fe400078e3cff */
[----:B------:R-:W-:Y:S01]  /*0b20*/  @P3 LOP3.LUT R4, R4, R25, RZ, 0x3c, !PT ;  /* 0x0000001904043212 */ /* 0x000fe200078e3cff */
[----:B------:R-:W4:Y:S01]  /*0b30*/  @P5 LDG.E R27, desc[UR4][R10.64+0x110] ;  /* 0x000110040a1b5981 */ /* 0x000f22000c1e1900 */
[----:B------:R-:W-:-:S03]  /*0b40*/  @P3 LOP3.LUT R5, R5, R24, RZ, 0x3c, !PT ;  /* 0x0000001805053212 */ /* 0x000fc600078e3cff */
[----:B------:R-:W4:Y:S04]  /*0b50*/  @P5 LDG.E R25, desc[UR4][R10.64+0x108] ;  /* 0x000108040a195981 */ /* 0x000f28000c1e1900 */
        /* <DEDUP_REMOVED lines=19> */
[----:B------:R-:W-:-:S05]  /*0c90*/  VIADD R19, R19, 0x10 ;  /* 0x0000001013137836 */ /* 0x000fca0000000000 */
[----:B------:R-:W-:Y:S02]  /*0ca0*/  ISETP.NE.AND P1, PT, R19, 0x20, PT ;  /* 0x000000201300780c */ /* 0x000fe40003f25270 */
[----:B------:R-:W-:Y:S02]  /*0cb0*/  @P5 LOP3.LUT R3, R3, R18, RZ, 0x3c, !PT ;  /* 0x0000001203035212 */ /* 0x000fe400078e3cff */
[----:B------:R-:W-:Y:S02]  /*0cc0*/  @P6 LOP3.LUT R4, R4, R21, RZ, 0x3c, !PT ;  /* 0x0000001504046212 */ /* 0x000fe400078e3cff */
[----:B---3--:R-:W-:-:S04]  /*0cd0*/  @P6 LOP3.LUT R3, R3, R22, RZ, 0x3c, !PT ;  /* 0x0000001603036212 */ /* 0x008fc800078e3cff */
[----:B--2---:R-:W-:Y:S02]  /*0ce0*/  @P0 LOP3.LUT R3, R3, R26, RZ, 0x3c, !PT ;  /* 0x0000001a03030212 */ /* 0x004fe400078e3cff */
[----:B----4-:R-:W-:Y:S02]  /*0cf0*/  @P6 LOP3.LUT R2, R2, R23, RZ, 0x3c, !PT ;  /* 0x0000001702026212 */ /* 0x010fe400078e3cff */
[----:B------:R-:W-:Y:S02]  /*0d00*/  @P6 LOP3.LUT R5, R5, R20, RZ, 0x3c, !PT ;  /* 0x0000001405056212 */ /* 0x000fe400078e3cff */
[----:B------:R-:W-:Y:S02]  /*0d10*/  @P0 LOP3.LUT R2, R2, R27, RZ, 0x3c, !PT ;  /* 0x0000001b02020212 */ /* 0x000fe400078e3cff */
[----:B------:R-:W-:Y:S02]  /*0d20*/  @P0 LOP3.LUT R4, R4, R25, RZ, 0x3c, !PT ;  /* 0x0000001904040212 */ /* 0x000fe400078e3cff */
[----:B------:R-:W-:Y:S01]  /*0d30*/  @P0 LOP3.LUT R5, R5, R24, RZ, 0x3c, !PT ;  /* 0x0000001805050212 */ /* 0x000fe200078e3cff */
[----:B------:R-:W-:Y:S06]  /*0d40*/  @P1 BRA `(.L_x_8) ;  /* 0xfffffff400481947 */ /* 0x000fec000383ffff */
[----:B------:R-:W-:-:S05]  /*0d50*/  VIADD R17, R17, 0x1 ;  /* 0x0000000111117836 */ /* 0x000fca0000000000 */
[----:B------:R-:W-:-:S13]  /*0d60*/  ISETP.NE.AND P0, PT, R17, 0x5, PT ;  /* 0x000000051100780c */ /* 0x000fda0003f05270 */
[----:B------:R-:W-:Y:S05]  /*0d70*/  @P0 BRA `(.L_x_9) ;  /* 0xfffffff400300947 */ /* 0x000fea000383ffff */
[----:B------:R0:W-:Y:S01]  /*0d80*/  STG.E.64 desc[UR4][R6.64+0x8], R4 ;  /* 0x0000080406007986 */ /* 0x0001e2000c101b04 */
[----:B------:R-:W-:Y:S01]  /*0d90*/  VIADD R14, R14, 0x1 ;  /* 0x000000010e0e7836 */ /* 0x000fe20000000000 */
[----:B------:R-:W-:Y:S02]  /*0da0*/  LOP3.LUT R11, R0, 0x3, RZ, 0xc0, !PT ;  /* 0x00000003000b7812 */ /* 0x000fe400078ec0ff */
[----:B------:R0:W-:Y:S02]  /*0db0*/  STG.E.64 desc[UR4][R6.64+0x10], R2 ;  /* 0x0000100206007986 */ /* 0x0001e4000c101b04 */
[----:B------:R-:W-:Y:S02]  /*0dc0*/  ISETP.GE.U32.AND P0, PT, R14, R11, PT ;  /* 0x0000000b0e00720c */ /* 0x000fe40003f06070 */
[----:B------:R0:W-:Y:S11]  /*0dd0*/  STG.E desc[UR4][R6.64+0x4], R15 ;  /* 0x0000040f06007986 */ /* 0x0001f6000c101904 */
[----:B------:R-:W-:Y:S05]  /*0de0*/  @!P0 BRA `(.L_x_10) ;  /* 0xfffffff400048947 */ /* 0x000fea000383ffff */
.L_x_7:
[----:B------:R-:W-:Y:S05]  /*0df0*/  BSYNC.RECONVERGENT B1 ;  /* 0x0000000000017941 */ /* 0x000fea0003800200 */
.L_x_6:
[----:B------:R-:W-:Y:S01]  /*0e00*/  ISETP.GT.U32.AND P0, PT, R0, 0x3, PT ;  /* 0x000000030000780c */ /* 0x000fe20003f04070 */
[----:B------:R-:W-:Y:S01]  /*0e10*/  VIADD R12, R12, 0x1 ;  /* 0x000000010c0c7836 */ /* 0x000fe20000000000 */
[--C-:B------:R-:W-:Y:S02]  /*0e20*/  SHF.R.U64 R0, R0, 0x2, R13.reuse ;  /* 0x0000000200007819 */ /* 0x100fe4000000120d */
[----:B------:R-:W-:Y:S02]  /*0e30*/  ISETP.GT.U32.AND.EX P0, PT, R13, RZ, PT, P0 ;  /* 0x000000ff0d00720c */ /* 0x000fe40003f04100 */
[----:B------:R-:W-:-:S11]  /*0e40*/  SHF.R.U32.HI R13, RZ, 0x2, R13 ;  /* 0x00000002ff0d7819 */ /* 0x000fd6000001160d */
[----:B------:R-:W-:Y:S05]  /*0e50*/  @P0 BRA `(.L_x_11) ;  /* 0xfffffff000c80947 */ /* 0x000fea000383ffff */
.L_x_5:
[----:B------:R-:W-:Y:S05]  /*0e60*/  BSYNC.RECONVERGENT B0 ;  /* 0x0000000000007941 */ /* 0x000fea0003800200 */
.L_x_4:
[----:B------:R-:W-:Y:S04]  /*0e70*/  STG.E.64 desc[UR4][R6.64+0x18], RZ ;  /* 0x000018ff06007986 */ /* 0x000fe8000c101b04 */
[----:B------:R-:W-:Y:S04]  /*0e80*/  STG.E desc[UR4][R6.64+0x20], RZ ;  /* 0x000020ff06007986 */ /* 0x000fe8000c101904 */
[----:B------:R-:W-:Y:S01]  /*0e90*/  STG.E.64 desc[UR4][R6.64+0x28], RZ ;  /* 0x000028ff06007986 */ /* 0x000fe2000c101b04 */
[----:B------:R-:W-:Y:S05]  /*0ea0*/  EXIT ;  /* 0x000000000000794d */ /* 0x000fea0003800000 */
.L_x_12:
        /* <DEDUP_REMOVED lines=13> */
.L_x_43:


//--------------------- .text._Z4normPfiS_        --------------------------
	.section	.text._Z4normPfiS_,"ax",@progbits
	.align	128
        .global         _Z4normPfiS_
        .type           _Z4normPfiS_,@function
        .size           _Z4normPfiS_,(.L_x_41 - _Z4normPfiS_)
        .other          _Z4normPfiS_,@"STO_CUDA_ENTRY STV_DEFAULT"
_Z4normPfiS_:
.text._Z4normPfiS_:
[----:B------:R-:W-:Y:S01]  /*0000*/  LDC R1, c[0x0][0x37c] ;  /* 0x0000df00ff017b82 */ /* 0x000fe20000000800 */
[----:B------:R-:W0:Y:S01]  /*0010*/  S2R R2, SR_CTAID.X ;  /* 0x0000000000027919 */ /* 0x000e220000002500 */
[----:B------:R-:W0:Y:S06]  /*0020*/  LDCU UR6, c[0x0][0x360] ;  /* 0x00006c00ff0677ac */ /* 0x000e2c0008000800 */
[----:B------:R-:W1:Y:S01]  /*0030*/  LDC R0, c[0x0][0x388] ;  /* 0x0000e200ff007b82 */ /* 0x000e620000000800 */
[----:B------:R-:W-:Y:S01]  /*0040*/  BSSY.RECONVERGENT B0, `(.L_x_13) ;  /* 0x0000025000007945 */ /* 0x000fe20003800200 */
[----:B------:R-:W2:Y:S01]  /*0050*/  S2R R3, SR_TID.X ;  /* 0x0000000000037919 */ /* 0x000ea20000002100 */
[----:B------:R-:W3:Y:S05]  /*0060*/  LDCU.64 UR4, c[0x0][0x358] ;  /* 0x00006b00ff0477ac */ /* 0x000eea0008000a00 */
[----:B------:R-:W4:Y:S01]  /*0070*/  LDC.64 R6, c[0x0][0x380] ;  /* 0x0000e000ff067b82 */ /* 0x000f220000000a00 */
[----:B0-----:R-:W-:-:S04]  /*0080*/  IMAD R4, R2, UR6, RZ ;  /* 0x0000000602047c24 */ /* 0x001fc8000f8e02ff */
[----:B--2---:R-:W-:Y:S02]  /*0090*/  IMAD.IADD R5, R4, 0x1, R3 ;  /* 0x0000000104057824 */ /* 0x004fe400078e0203 */
[----:B------:R-:W-:Y:S02]  /*00a0*/  IMAD.MOV R26, RZ, RZ, -R4 ;  /* 0x000000ffff1a7224 */ /* 0x000fe400078e0a04 */
[C---:B----4-:R-:W-:Y:S01]  /*00b0*/  IMAD.WIDE.U32 R6, R5.reuse, 0x4, R6 ;  /* 0x0000000405067825 */ /* 0x050fe200078e0006 */
[-C--:B-1----:R-:W-:Y:S02]  /*00c0*/  ISETP.GE.U32.AND P0, PT, R5, R0.reuse, PT ;  /* 0x000000000500720c */ /* 0x082fe40003f06070 */
[----:B------:R-:W-:-:S11]  /*00d0*/  VIADDMNMX.U32 R26, R26, R0, UR6, PT ;  /* 0x000000061a1a7e46 */ /* 0x000fd6000b800000 */
[----:B---3--:R-:W-:Y:S05]  /*00e0*/  @P0 BRA `(.L_x_14) ;  /* 0x0000000000680947 */ /* 0x008fea0003800000 */
[----:B------:R-:W2:Y:S01]  /*00f0*/  LDG.E R27, desc[UR4][R6.64] ;  /* 0x00000004061b7981 */ /* 0x000ea2000c1e1900 */
[----:B------:R-:W-:Y:S01]  /*0100*/  BSSY.RECONVERGENT B1, `(.L_x_15) ;  /* 0x0000004000017945 */ /* 0x000fe20003800200 */
[----:B------:R-:W-:Y:S01]  /*0110*/  MOV R0, 0x140 ;  /* 0x0000014000007802 */ /* 0x000fe20000000f00 */
[----:B--2---:R0:W1:Y:S06]  /*0120*/  F2F.F64.F32 R8, R27 ;  /* 0x0000001b00087310 */ /* 0x00406c0000201800 */
[----:B01----:R-:W-:Y:S05]  /*0130*/  CALL.REL.NOINC `($_Z4normPfiS_$__internal_accurate_pow) ;  /* 0x0000000400607944 */ /* 0x003fea0003c00000 */
[----:B------:R-:W-:Y:S05]  /*0140*/  BSYNC.RECONVERGENT B1 ;  /* 0x0000000000017941 */ /* 0x000fea0003800200 */
.L_x_15:
[----:B------:R-:W-:Y:S01]  /*0150*/  DADD R10, R8, 2 ;  /* 0x40000000080a7429 */ /* 0x000fe20000000000 */
[----:B------:R-:W-:Y:S01]  /*0160*/  FSETP.NEU.AND P0, PT, R27, RZ, PT ;  /* 0x000000ff1b00720b */ /* 0x000fe20003f0d000 */
[----:B------:R-:W-:Y:S08]  /*0170*/  BSSY.RECONVERGENT B1, `(.L_x_16) ;  /* 0x000000d000017945 */ /* 0x000ff00003800200 */
[----:B------:R-:W-:-:S02]  /*0180*/  LOP3.LUT R10, R11, 0x7ff00000, RZ, 0xc0, !PT ;  /* 0x7ff000000b0a7812 */ /* 0x000fc400078ec0ff */
[----:B------:R-:W-:Y:S02]  /*0190*/  MOV R11, R13 ;  /* 0x0000000d000b7202 */ /* 0x000fe40000000f00 */
[----:B------:R-:W-:Y:S01]  /*01a0*/  ISETP.NE.AND P1, PT, R10, 0x7ff00000, PT ;  /* 0x7ff000000a00780c */ /* 0x000fe20003f25270 */
[----:B------:R-:W-:Y:S01]  /*01b0*/  IMAD.MOV.U32 R10, RZ, RZ, R12 ;  /* 0x000000ffff0a7224 */ /* 0x000fe200078e000c */
[----:B------:R-:W-:-:S11]  /*01c0*/  @!P0 CS2R R10, SRZ ;  /* 0x00000000000a8805 */ /* 0x000fd6000001ff00 */
[----:B------:R-:W-:Y:S05]  /*01d0*/  @P1 BRA `(.L_x_17) ;  /* 0x0000000000181947 */ /* 0x000fea0003800000 */
[----:B------:R-:W-:-:S13]  /*01e0*/  FSETP.NAN.AND P0, PT, R27, R27, PT ;  /* 0x0000001b1b00720b */ /* 0x000fda0003f08000 */
[----:B------:R-:W-:Y:S01]  /*01f0*/  @P0 DADD R10, R8, 2 ;  /* 0x40000000080a0429 */ /* 0x000fe20000000000 */
[----:B------:R-:W-:Y:S10]  /*0200*/  @P0 BRA `(.L_x_17) ;  /* 0x00000000000c0947 */ /* 0x000ff40003800000 */
[----:B------:R-:W-:-:S14]  /*0210*/  DSETP.NEU.AND P0, PT, |R8|, +INF , PT ;  /* 0x7ff000000800742a */ /* 0x000fdc0003f0d200 */
[----:B------:R-:W-:Y:S02]  /*0220*/  @!P0 IMAD.MOV.U32 R10, RZ, RZ, 0x0 ;  /* 0x00000000ff0a8424 */ /* 0x000fe400078e00ff */
[----:B------:R-:W-:-:S07]  /*0230*/  @!P0 IMAD.MOV.U32 R11, RZ, RZ, 0x7ff00000 ;  /* 0x7ff00000ff0b8424 */ /* 0x000fce00078e00ff */
.L_x_17:
[----:B------:R-:W-:Y:S05]  /*0240*/  BSYNC.RECONVERGENT B1 ;  /* 0x0000000000017941 */ /* 0x000fea0003800200 */
.L_x_16:
[----:B------:R-:W0:Y:S01]  /*0250*/  F2F.F32.F64 R10, R10 ;  /* 0x0000000a000a7310 */ /* 0x000e220000301000 */
[----:B------:R-:W-:-:S04]  /*0260*/  FSETP.NEU.AND P0, PT, R27, 1, PT ;  /* 0x3f8000001b00780b */ /* 0x000fc80003f0d000 */
[----:B0-----:R-:W-:-:S05]  /*0270*/  FSEL R9, R10, 1, P0 ;  /* 0x3f8000000a097808 */ /* 0x001fca0000000000 */
[----:B------:R0:W-:Y:S04]  /*0280*/  STG.E desc[UR4][R6.64], R9 ;  /* 0x0000000906007986 */ /* 0x0001e8000c101904 */
.L_x_14:
[----:B------:R-:W-:Y:S05]  /*0290*/  BSYNC.RECONVERGENT B0 ;  /* 0x0000000000007941 */ /* 0x000fea0003800200 */
.L_x_13:
[----:B0-----:R-:W0:Y:S08]  /*02a0*/  LDC.64 R8, c[0x0][0x380] ;  /* 0x0000e000ff087b82 */ /* 0x001e300000000a00 */
[----:B------:R-:W-:Y:S01]  /*02b0*/  BAR.SYNC.DEFER_BLOCKING 0x0 ;  /* 0x0000000000007b1d */ /* 0x000fe20000010000 */
[----:B------:R-:W-:Y:S01]  /*02c0*/  ISETP.GE.U32.AND P0, PT, R26, 0x2, PT ;  /* 0x000000021a00780c */ /* 0x000fe20003f06070 */
[----:B0-----:R-:W-:-:S12]  /*02d0*/  IMAD.WIDE.U32 R8, R4, 0x4, R8 ;  /* 0x0000000404087825 */ /* 0x001fd800078e0008 */
[----:B------:R-:W-:Y:S05]  /*02e0*/  @!P0 BRA `(.L_x_18) ;  /* 0x0000000000408947 */ /* 0x000fea0003800000 */
[----:B------:R-:W-:-:S07]  /*02f0*/  IMAD.WIDE.U32 R10, R3, 0x4, R8 ;  /* 0x00000004030a7825 */ /* 0x000fce00078e0008 */
.L_x_21:
[----:B------:R-:W-:Y:S01]  /*0300*/  SHF.R.U32.HI R0, RZ, 0x1, R26 ;  /* 0x00000001ff007819 */ /* 0x000fe2000001161a */
[----:B------:R-:W-:Y:S03]  /*0310*/  BAR.SYNC.DEFER_BLOCKING 0x0 ;  /* 0x0000000000007b1d */ /* 0x000fe60000010000 */
[----:B------:R-:W-:Y:S01]  /*0320*/  ISETP.GE.U32.AND P0, PT, R3, R0, PT ;  /* 0x000000000300720c */ /* 0x000fe20003f06070 */
[----:B------:R-:W-:Y:S02]  /*0330*/  IMAD.IADD R26, R26, 0x1, -R0 ;  /* 0x000000011a1a7824 */ /* 0x000fe400078e0a00 */
[----:B------:R-:W-:Y:S03]  /*0340*/  BSSY.RECONVERGENT B0, `(.L_x_19) ;  /* 0x0000009000007945 */ /* 0x000fe60003800200 */
[----:B------:R-:W-:-:S07]  /*0350*/  ISETP.GT.U32.AND P1, PT, R26, 0x1, PT ;  /* 0x000000011a00780c */ /* 0x000fce0003f24070 */
[----:B0-----:R-:W-:Y:S06]  /*0360*/  @P0 BRA `(.L_x_20) ;  /* 0x0000000000180947 */ /* 0x001fec0003800000 */
[----:B------:R-:W-:Y:S01]  /*0370*/  IADD3 R13, PT, PT, R26, R3, RZ ;  /* 0x000000031a0d7210 */ /* 0x000fe20007ffe0ff */
[----:B------:R-:W2:Y:S04]  /*0380*/  LDG.E R15, desc[UR4][R10.64] ;  /* 0x000000040a0f7981 */ /* 0x000ea8000c1e1900 */
[----:B------:R-:W-:-:S06]  /*0390*/  IMAD.WIDE.U32 R12, R13, 0x4, R8 ;  /* 0x000000040d0c7825 */ /* 0x000fcc00078e0008 */
[----:B------:R-:W2:Y:S02]  /*03a0*/  LDG.E R12, desc[UR4][R12.64] ;  /* 0x000000040c0c7981 */ /* 0x000ea4000c1e1900 */
[----:B--2---:R-:W-:-:S05]  /*03b0*/  FADD R15, R12, R15 ;  /* 0x0000000f0c0f7221 */ /* 0x004fca0000000000 */
[----:B------:R0:W-:Y:S02]  /*03c0*/  STG.E desc[UR4][R10.64], R15 ;  /* 0x0000000f0a007986 */ /* 0x0001e4000c101904 */
.L_x_20:
[----:B------:R-:W-:Y:S05]  /*03d0*/  BSYNC.RECONVERGENT B0 ;  /* 0x0000000000007941 */ /* 0x000fea0003800200 */
.L_x_19:
[----:B------:R-:W-:Y:S05]  /*03e0*/  @P1 BRA `(.L_x_21) ;  /* 0xfffffffc00c41947 */ /* 0x000fea000383ffff */
.L_x_18:
[----:B------:R-:W1:Y:S02]  /*03f0*/  LDCU UR6, c[0x0][0x388] ;  /* 0x00007100ff0677ac */ /* 0x000e640008000800 */
[----:B-1----:R-:W-:-:S04]  /*0400*/  ISETP.GE.U32.AND P0, PT, R5, UR6, PT ;  /* 0x0000000605007c0c */ /* 0x002fc8000bf06070 */
[----:B------:R-:W-:-:S13]  /*0410*/  ISETP.NE.OR P0, PT, R3, RZ, P0 ;  /* 0x000000ff0300720c */ /* 0x000fda0000705670 */
[----:B------:R-:W-:Y:S05]  /*0420*/  @P0 EXIT ;  /* 0x000000000000094d */ /* 0x000fea0003800000 */
[----:B------:R-:W2:Y:S01]  /*0430*/  LDG.E R0, desc[UR4][R6.64] ;  /* 0x0000000406007981 */ /* 0x000ea2000c1e1900 */
[----:B------:R-:W-:Y:S01]  /*0440*/  BSSY.RECONVERGENT B0, `(.L_x_22) ;  /* 0x000000d000007945 */ /* 0x000fe20003800200 */
[----:B--2---:R-:W-:Y:S01]  /*0450*/  VIADD R4, R0, 0xf3000000 ;  /* 0xf300000000047836 */ /* 0x004fe20000000000 */
[----:B------:R1:W2:Y:S04]  /*0460*/  MUFU.RSQ R3, R0 ;  /* 0x0000000000037308 */ /* 0x0002a80000001400 */
[----:B------:R-:W-:-:S13]  /*0470*/  ISETP.GT.U32.AND P0, PT, R4, 0x727fffff, PT ;  /* 0x727fffff0400780c */ /* 0x000fda0003f04070 */
[----:B-12---:R-:W-:Y:S05]  /*0480*/  @!P0 BRA `(.L_x_23) ;  /* 0x0000000000108947 */ /* 0x006fea0003800000 */
[----:B------:R-:W-:-:S07]  /*0490*/  MOV R8, 0x4b0 ;  /* 0x000004b000087802 */ /* 0x000fce0000000f00 */
[----:B0-----:R-:W-:Y:S05]  /*04a0*/  CALL.REL.NOINC `($__internal_0_$__cuda_sm20_sqrt_rn_f32_slowpath) ;  /* 0x00000000002c7944 */ /* 0x001fea0003c00000 */
[----:B------:R-:W-:Y:S01]  /*04b0*/  IMAD.MOV.U32 R7, RZ, RZ, R3 ;  /* 0x000000ffff077224 */ /* 0x000fe200078e0003 */
[----:B------:R-:W-:Y:S06]  /*04c0*/  BRA `(.L_x_24) ;  /* 0x0000000000107947 */ /* 0x000fec0003800000 */
.L_x_23:
[----:B------:R-:W-:Y:S01]  /*04d0*/  FMUL.FTZ R7, R0, R3 ;  /* 0x0000000300077220 */ /* 0x000fe20000410000 */
[----:B------:R-:W-:-:S03]  /*04e0*/  FMUL.FTZ R3, R3, 0.5 ;  /* 0x3f00000003037820 */ /* 0x000fc60000410000 */
[----:B------:R-:W-:-:S04]  /*04f0*/  FFMA R0, -R7, R7, R0 ;  /* 0x0000000707007223 */ /* 0x000fc80000000100 */
[----:B------:R-:W-:-:S07]  /*0500*/  FFMA R7, R0, R3, R7 ;  /* 0x0000000300077223 */ /* 0x000fce0000000007 */
.L_x_24:
[----:B------:R-:W-:Y:S05]  /*0510*/  BSYNC.RECONVERGENT B0 ;  /* 0x0000000000007941 */ /* 0x000fea0003800200 */
.L_x_22:
[----:B------:R-:W1:Y:S02]  /*0520*/  LDC.64 R4, c[0x0][0x390] ;  /* 0x0000e400ff047b82 */ /* 0x000e640000000a00 */
[----:B-1----:R-:W-:-:S05]  /*0530*/  IMAD.WIDE.U32 R2, R2, 0x4, R4 ;  /* 0x0000000402027825 */ /* 0x002fca00078e0004 */
[----:B------:R-:W-:Y:S01]  /*0540*/  STG.E desc[UR4][R2.64], R7 ;  /* 0x0000000702007986 */ /* 0x000fe2000c101904 */
[----:B------:R-:W-:Y:S05]  /*0550*/  EXIT ;  /* 0x000000000000794d */ /* 0x000fea0003800000 */
        .weak           $__internal_0_$__cuda_sm20_sqrt_rn_f32_slowpath
        .type           $__internal_0_$__cuda_sm20_sqrt_rn_f32_slowpath,@function
        .size           $__internal_0_$__cuda_sm20_sqrt_rn_f32_slowpath,($_Z4normPfiS_$__internal_accurate_pow - $__internal_0_$__cuda_sm20_sqrt_rn_f32_slowpath)
$__internal_0_$__cuda_sm20_sqrt_rn_f32_slowpath:
[----:B------:R-:W-:-:S13]  /*0560*/  LOP3.LUT P0, RZ, R0, 0x7fffffff, RZ, 0xc0, !PT ;  /* 0x7fffffff00ff7812 */ /* 0x000fda000780c0ff */
[----:B------:R-:W-:Y:S01]  /*0570*/  @!P0 IMAD.MOV.U32 R3, RZ, RZ, R0 ;  /* 0x000000ffff038224 */ /* 0x000fe200078e0000 */
[----:B------:R-:W-:Y:S06]  /*0580*/  @!P0 BRA `(.L_x_25) ;  /* 0x0000000000408947 */ /* 0x000fec0003800000 */
[----:B------:R-:W-:-:S13]  /*0590*/  FSETP.GEU.FTZ.AND P0, PT, R0, RZ, PT ;  /* 0x000000ff0000720b */ /* 0x000fda0003f1e000 */
[----:B------:R-:W-:Y:S01]  /*05a0*/  @!P0 MOV R3, 0x7fffffff ;  /* 0x7fffffff00038802 */ /* 0x000fe20000000f00 */
[----:B------:R-:W-:Y:S06]  /*05b0*/  @!P0 BRA `(.L_x_25) ;  /* 0x0000000000348947 */ /* 0x000fec0003800000 */
[----:B------:R-:W-:-:S13]  /*05c0*/  FSETP.GTU.FTZ.AND P0, PT, |R0|, +INF , PT ;  /* 0x7f8000000000780b */ /* 0x000fda0003f1c200 */
[----:B------:R-:W-:Y:S01]  /*05d0*/  @P0 FADD.FTZ R3, R0, 1 ;  /* 0x3f80000000030421 */ /* 0x000fe20000010000 */
[----:B------:R-:W-:Y:S06]  /*05e0*/  @P0 BRA `(.L_x_25) ;  /* 0x0000000000280947 */ /* 0x000fec0003800000 */
[----:B------:R-:W-:-:S13]  /*05f0*/  FSETP.NEU.FTZ.AND P0, PT, |R0|, +INF , PT ;  /* 0x7f8000000000780b */ /* 0x000fda0003f1d200 */
[----:B------:R-:W-:-:S04]  /*0600*/  @P0 FFMA R4, R0, 1.84467440737095516160e+19, RZ ;  /* 0x5f80000000040823 */ /* 0x000fc800000000ff */
[----:B------:R-:W0:Y:S02]  /*0610*/  @P0 MUFU.RSQ R3, R4 ;  /* 0x0000000400030308 */ /* 0x000e240000001400 */
[----:B0-----:R-:W-:Y:S01]  /*0620*/  @P0 FMUL.FTZ R5, R4, R3 ;  /* 0x0000000304050220 */ /* 0x001fe20000410000 */
[----:B------:R-:W-:Y:S01]  /*0630*/  @P0 FMUL.FTZ R7, R3, 0.5 ;  /* 0x3f00000003070820 */ /* 0x000fe20000410000 */
[----:B------:R-:W-:Y:S02]  /*0640*/  @!P0 IMAD.MOV.U32 R3, RZ, RZ, R0 ;  /* 0x000000ffff038224 */ /* 0x000fe400078e0000 */
[----:B------:R-:W-:-:S04]  /*0650*/  @P0 FADD.FTZ R6, -R5, -RZ ;  /* 0x800000ff05060221 */ /* 0x000fc80000010100 */
[----:B------:R-:W-:-:S04]  /*0660*/  @P0 FFMA R6, R5, R6, R4 ;  /* 0x0000000605060223 */ /* 0x000fc80000000004 */
[----:B------:R-:W-:-:S04]  /*0670*/  @P0 FFMA R6, R6, R7, R5 ;  /* 0x0000000706060223 */ /* 0x000fc80000000005 */
[----:B------:R-:W-:-:S07]  /*0680*/  @P0 FMUL.FTZ R3, R6, 2.3283064365386962891e-10 ;  /* 0x2f80000006030820 */ /* 0x000fce0000410000 */
.L_x_25:
[----:B------:R-:W-:Y:S02]  /*0690*/  HFMA2 R5, -RZ, RZ, 0, 0 ;  /* 0x00000000ff057431 */ /* 0x000fe400000001ff */
[----:B------:R-:W-:-:S04]  /*06a0*/  IMAD.MOV.U32 R4, RZ, RZ, R8 ;  /* 0x000000ffff047224 */ /* 0x000fc800078e0008 */
[----:B------:R-:W-:Y:S05]  /*06b0*/  RET.REL.NODEC R4 `(_Z4normPfiS_) ;  /* 0xfffffff804507950 */ /* 0x000fea0003c3ffff */
        .type           $_Z4normPfiS_$__internal_accurate_pow,@function
        .size           $_Z4normPfiS_$__internal_accurate_pow,(.L_x_41 - $_Z4normPfiS_$__internal_accurate_pow)
$_Z4normPfiS_$__internal_accurate_pow:
[----:B------:R-:W-:Y:S01]  /*06c0*/  DADD R28, -RZ, |R8| ;  /* 0x00000000ff1c7229 */ /* 0x000fe20000000508 */
[----:B------:R-:W-:Y:S01]  /*06d0*/  IMAD.MOV.U32 R16, RZ, RZ, RZ ;  /* 0x000000ffff107224 */ /* 0x000fe200078e00ff */
[----:B------:R-:W-:Y:S01]  /*06e0*/  MOV R15, 0x3ed0f5d2 ;  /* 0x3ed0f5d2000f7802 */ /* 0x000fe20000000f00 */
[----:B------:R-:W-:Y:S01]  /*06f0*/  IMAD.MOV.U32 R14, RZ, RZ, 0x41ad3b5a ;  /* 0x41ad3b5aff0e7424 */ /* 0x000fe200078e00ff */
[----:B------:R-:W-:Y:S01]  /*0700*/  UMOV UR6, 0x7d2cafe2 ;  /* 0x7d2cafe200067882 */ /* 0x000fe20000000000 */
[----:B------:R-:W-:Y:S01]  /*0710*/  UMOV UR7, 0x3eb0f5ff ;  /* 0x3eb0f5ff00077882 */ /* 0x000fe20000000000 */
[----:B------:R-:W-:Y:S01]  /*0720*/  UMOV UR8, 0x3b39803f ;  /* 0x3b39803f00087882 */ /* 0x000fe20000000000 */
[----:B------:R-:W-:-:S03]  /*0730*/  UMOV UR9, 0x3c7abc9e ;  /* 0x3c7abc9e00097882 */ /* 0x000fc60000000000 */
[----:B------:R-:W-:Y:S01]  /*0740*/  ISETP.GT.U32.AND P0, PT, R29, 0xfffff, PT ;  /* 0x000fffff1d00780c */ /* 0x000fe20003f04070 */
[----:B------:R-:W-:Y:S01]  /*0750*/  IMAD.MOV.U32 R10, RZ, RZ, R29 ;  /* 0x000000ffff0a7224 */ /* 0x000fe200078e001d */
[----:B------:R-:W-:-:S11]  /*0760*/  MOV R12, R28 ;  /* 0x0000001c000c7202 */ /* 0x000fd60000000f00 */
[----:B------:R-:W-:Y:S01]  /*0770*/  @!P0 DMUL R24, R28, 1.80143985094819840000e+16 ;  /* 0x435000001c188828 */ /* 0x000fe20000000000 */
[----:B------:R-:W-:-:S09]  /*0780*/  SHF.R.U32.HI R28, RZ, 0x14, R29 ;  /* 0x00000014ff1c7819 */ /* 0x000fd2000001161d */
[----:B------:R-:W-:Y:S01]  /*0790*/  @!P0 IMAD.MOV.U32 R10, RZ, RZ, R25 ;  /* 0x000000ffff0a8224 */ /* 0x000fe200078e0019 */
[----:B------:R-:W-:Y:S01]  /*07a0*/  @!P0 LEA.HI R28, R25, 0xffffffca, RZ, 0xc ;  /* 0xffffffca191c8811 */ /* 0x000fe200078f60ff */
[----:B------:R-:W-:-:S03]  /*07b0*/  @!P0 IMAD.MOV.U32 R12, RZ, RZ, R24 ;  /* 0x000000ffff0c8224 */ /* 0x000fc600078e0018 */
[----:B------:R-:W-:-:S04]  /*07c0*/  LOP3.LUT R10, R10, 0x800fffff, RZ, 0xc0, !PT ;  /* 0x800fffff0a0a7812 */ /* 0x000fc800078ec0ff */
[----:B------:R-:W-:-:S04]  /*07d0*/  LOP3.LUT R13, R10, 0x3ff00000, RZ, 0xfc, !PT ;  /* 0x3ff000000a0d7812 */ /* 0x000fc800078efcff */
[----:B------:R-:W-:-:S13]  /*07e0*/  ISETP.GE.U32.AND P1, PT, R13, 0x3ff6a09f, PT ;  /* 0x3ff6a09f0d00780c */ /* 0x000fda0003f26070 */
[----:B------:R-:W-:-:S05]  /*07f0*/  @P1 VIADD R11, R13, 0xfff00000 ;  /* 0xfff000000d0b1836 */ /* 0x000fca0000000000 */
[----:B------:R-:W-:-:S06]  /*0800*/  @P1 MOV R13, R11 ;  /* 0x0000000b000d1202 */ /* 0x000fcc0000000f00 */
[C---:B------:R-:W-:Y:S02]  /*0810*/  DADD R18, R12.reuse, 1 ;  /* 0x3ff000000c127429 */ /* 0x040fe40000000000 */
[----:B------:R-:W-:-:S04]  /*0820*/  DADD R12, R12, -1 ;  /* 0xbff000000c0c7429 */ /* 0x000fc80000000000 */
[----:B------:R-:W0:Y:S02]  /*0830*/  MUFU.RCP64H R17, R19 ;  /* 0x0000001300117308 */ /* 0x000e240000001800 */
[----:B0-----:R-:W-:-:S08]  /*0840*/  DFMA R10, -R18, R16, 1 ;  /* 0x3ff00000120a742b */ /* 0x001fd00000000110 */
[----:B------:R-:W-:-:S08]  /*0850*/  DFMA R10, R10, R10, R10 ;  /* 0x0000000a0a0a722b */ /* 0x000fd0000000000a */
[----:B------:R-:W-:-:S08]  /*0860*/  DFMA R16, R16, R10, R16 ;  /* 0x0000000a1010722b */ /* 0x000fd00000000010 */
[----:B------:R-:W-:-:S08]  /*0870*/  DMUL R10, R12, R16 ;  /* 0x000000100c0a7228 */ /* 0x000fd00000000000 */
[----:B------:R-:W-:-:S08]  /*0880*/  DFMA R10, R12, R16, R10 ;  /* 0x000000100c0a722b */ /* 0x000fd0000000000a */
[----:B------:R-:W-:-:S08]  /*0890*/  DMUL R20, R10, R10 ;  /* 0x0000000a0a147228 */ /* 0x000fd00000000000 */
[----:B------:R-:W-:Y:S01]  /*08a0*/  DFMA R14, R20, UR6, R14 ;  /* 0x00000006140e7c2b */ /* 0x000fe2000800000e */
[----:B------:R-:W-:Y:S01]  /*08b0*/  UMOV UR6, 0x75488a3f ;  /* 0x75488a3f00067882 */ /* 0x000fe20000000000 */
[----:B------:R-:W-:-:S06]  /*08c0*/  UMOV UR7, 0x3ef3b20a ;  /* 0x3ef3b20a00077882 */ /* 0x000fcc0000000000 */
[----:B------:R-:W-:Y:S01]  /*08d0*/  DFMA R18, R20, R14, UR6 ;  /* 0x0000000614127e2b */ /* 0x000fe2000800000e */
[----:B------:R-:W-:Y:S01]  /*08e0*/  UMOV UR6, 0xe4faecd5 ;  /* 0xe4faecd500067882 */ /* 0x000fe20000000000 */
[----:B------:R-:W-:Y:S01]  /*08f0*/  UMOV UR7, 0x3f1745cd ;  /* 0x3f1745cd00077882 */ /* 0x000fe20000000000 */
[----:B------:R-:W-:-:S05]  /*0900*/  DADD R14, R12, -R10 ;  /* 0x000000000c0e7229 */ /* 0x000fca000000080a */
[----:B------:R-:W-:Y:S01]  /*0910*/  DFMA R18, R20, R18, UR6 ;  /* 0x0000000614127e2b */ /* 0x000fe20008000012 */
[----:B------:R-:W-:Y:S01]  /*0920*/  UMOV UR6, 0x258a578b ;  /* 0x258a578b00067882 */ /* 0x000fe20000000000 */
[----:B------:R-:W-:Y:S01]  /*0930*/  UMOV UR7, 0x3f3c71c7 ;  /* 0x3f3c71c700077882 */ /* 0x000fe20000000000 */
[----:B------:R-:W-:-:S05]  /*0940*/  DADD R14, R14, R14 ;  /* 0x000000000e0e7229 */ /* 0x000fca000000000e */
[----:B------:R-:W-:Y:S01]  /*0950*/  DFMA R18, R20, R18, UR6 ;  /* 0x0000000614127e2b */ /* 0x000fe20008000012 */
[----:B------:R-:W-:Y:S01]  /*0960*/  UMOV UR6, 0x9242b910 ;  /* 0x9242b91000067882 */ /* 0x000fe20000000000 */
[----:B------:R-:W-:Y:S01]  /*0970*/  UMOV UR7, 0x3f624924 ;  /* 0x3f62492400077882 */ /* 0x000fe20000000000 */
[----:B------:R-:W-:-:S05]  /*0980*/  DFMA R14, R12, -R10, R14 ;  /* 0x8000000a0c0e722b */ /* 0x000fca000000000e */
[----:B------:R-:W-:Y:S01]  /*0990*/  DFMA R18, R20, R18, UR6 ;  /* 0x0000000614127e2b */ /* 0x000fe20008000012 */
[----:B------:R-:W-:Y:S01]  /*09a0*/  UMOV UR6, 0x99999dfb ;  /* 0x99999dfb00067882 */ /* 0x000fe20000000000 */
[----:B------:R-:W-:Y:S01]  /*09b0*/  UMOV UR7, 0x3f899999 ;  /* 0x3f89999900077882 */ /* 0x000fe20000000000 */
[----:B------:R-:W-:-:S05]  /*09c0*/  DMUL R14, R16, R14 ;  /* 0x0000000e100e7228 */ /* 0x000fca0000000000 */
[----:B------:R-:W-:Y:S01]  /*09d0*/  DFMA R18, R20, R18, UR6 ;  /* 0x0000000614127e2b */ /* 0x000fe20008000012 */
[----:B------:R-:W-:Y:S01]  /*09e0*/  UMOV UR6, 0x55555555 ;  /* 0x5555555500067882 */ /* 0x000fe20000000000 */
[----:B------:R-:W-:-:S06]  /*09f0*/  UMOV UR7, 0x3fb55555 ;  /* 0x3fb5555500077882 */ /* 0x000fcc0000000000 */
[----:B------:R-:W-:-:S08]  /*0a00*/  DFMA R12, R20, R18, UR6 ;  /* 0x00000006140c7e2b */ /* 0x000fd00008000012 */
[----:B------:R-:W-:Y:S01]  /*0a10*/  DADD R16, -R12, UR6 ;  /* 0x000000060c107e29 */ /* 0x000fe20008000100 */
[----:B------:R-:W-:Y:S01]  /*0a20*/  UMOV UR6, 0xb9e7b0 ;  /* 0x00b9e7b000067882 */ /* 0x000fe20000000000 */
[----:B------:R-:W-:-:S06]  /*0a30*/  UMOV UR7, 0x3c46a4cb ;  /* 0x3c46a4cb00077882 */ /* 0x000fcc0000000000 */
[----:B------:R-:W-:Y:S02]  /*0a40*/  DFMA R16, R20, R18, R16 ;  /* 0x000000121410722b */ /* 0x000fe40000000010 */
[----:B------:R-:W-:Y:S01]  /*0a50*/  DMUL R18, R10, R10 ;  /* 0x0000000a0a127228 */ /* 0x000fe20000000000 */
[----:B------:R-:W-:Y:S02]  /*0a60*/  VIADD R21, R15, 0x100000 ;  /* 0x001000000f157836 */ /* 0x000fe40000000000 */
[----:B------:R-:W-:-:S03]  /*0a70*/  IMAD.MOV.U32 R20, RZ, RZ, R14 ;  /* 0x000000ffff147224 */ /* 0x000fc600078e000e */
[----:B------:R-:W-:Y:S01]  /*0a80*/  DADD R16, R16, -UR6 ;  /* 0x8000000610107e29 */ /* 0x000fe20008000000 */
[----:B------:R-:W-:Y:S01]  /*0a90*/  UMOV UR6, 0x80000000 ;  /* 0x8000000000067882 */ /* 0x000fe20000000000 */
[----:B------:R-:W-:Y:S01]  /*0aa0*/  DFMA R22, R10, R10, -R18 ;  /* 0x0000000a0a16722b */ /* 0x000fe20000000812 */
[----:B------:R-:W-:-:S07]  /*0ab0*/  UMOV UR7, 0x43300000 ;  /* 0x4330000000077882 */ /* 0x000fce0000000000 */
[C---:B------:R-:W-:Y:S02]  /*0ac0*/  DFMA R20, R10.reuse, R20, R22 ;  /* 0x000000140a14722b */ /* 0x040fe40000000016 */
[----:B------:R-:W-:-:S08]  /*0ad0*/  DMUL R22, R10, R18 ;  /* 0x000000120a167228 */ /* 0x000fd00000000000 */
[----:B------:R-:W-:-:S08]  /*0ae0*/  DFMA R24, R10, R18, -R22 ;  /* 0x000000120a18722b */ /* 0x000fd00000000816 */
[----:B------:R-:W-:Y:S02]  /*0af0*/  DFMA R24, R14, R18, R24 ;  /* 0x000000120e18722b */ /* 0x000fe40000000018 */
[----:B------:R-:W-:-:S06]  /*0b00*/  DADD R18, R12, R16 ;  /* 0x000000000c127229 */ /* 0x000fcc0000000010 */
[----:B------:R-:W-:Y:S02]  /*0b10*/  DFMA R20, R10, R20, R24 ;  /* 0x000000140a14722b */ /* 0x000fe40000000018 */
[----:B------:R-:W-:-:S08]  /*0b20*/  DADD R24, R12, -R18 ;  /* 0x000000000c187229 */ /* 0x000fd00000000812 */
[----:B------:R-:W-:Y:S02]  /*0b30*/  DADD R24, R16, R24 ;  /* 0x0000000010187229 */ /* 0x000fe40000000018 */
[----:B------:R-:W-:-:S08]  /*0b40*/  DMUL R16, R18, R22 ;  /* 0x0000001612107228 */ /* 0x000fd00000000000 */
[----:B------:R-:W-:-:S08]  /*0b50*/  DFMA R12, R18, R22, -R16 ;  /* 0x00000016120c722b */ /* 0x000fd00000000810 */
[----:B------:R-:W-:-:S08]  /*0b60*/  DFMA R12, R18, R20, R12 ;  /* 0x00000014120c722b */ /* 0x000fd0000000000c */
[----:B------:R-:W-:-:S08]  /*0b70*/  DFMA R24, R24, R22, R12 ;  /* 0x000000161818722b */ /* 0x000fd0000000000c */
[----:B------:R-:W-:-:S08]  /*0b80*/  DADD R18, R16, R24 ;  /* 0x0000000010127229 */ /* 0x000fd00000000018 */
[--C-:B------:R-:W-:Y:S02]  /*0b90*/  DADD R12, R10, R18.reuse ;  /* 0x000000000a0c7229 */ /* 0x100fe40000000012 */
[----:B------:R-:W-:-:S06]  /*0ba0*/  DADD R16, R16, -R18 ;  /* 0x0000000010107229 */ /* 0x000fcc0000000812 */
[----:B------:R-:W-:Y:S02]  /*0bb0*/  DADD R10, R10, -R12 ;  /* 0x000000000a0a7229 */ /* 0x000fe4000000080c */
[----:B------:R-:W-:-:S06]  /*0bc0*/  DADD R16, R24, R16 ;  /* 0x0000000018107229 */ /* 0x000fcc0000000010 */
[----:B------:R-:W-:-:S08]  /*0bd0*/  DADD R10, R18, R10 ;  /* 0x00000000120a7229 */ /* 0x000fd0000000000a */
[----:B------:R-:W-:Y:S01]  /*0be0*/  DADD R10, R16, R10 ;  /* 0x00000000100a7229 */ /* 0x000fe2000000000a */
[C---:B------:R-:W-:Y:S01]  /*0bf0*/  IADD3 R16, PT, PT, R28.reuse, -0x3ff, RZ ;  /* 0xfffffc011c107810 */ /* 0x040fe20007ffe0ff */
[----:B------:R-:W-:-:S06]  /*0c00*/  @P1 VIADD R16, R28, 0xfffffc02 ;  /* 0xfffffc021c101836 */ /* 0x000fcc0000000000 */
[----:B------:R-:W-:Y:S01]  /*0c10*/  DADD R18, R14, R10 ;  /* 0x000000000e127229 */ /* 0x000fe2000000000a */
[----:B------:R-:W-:Y:S01]  /*0c20*/  LOP3.LUT R14, R16, 0x80000000, RZ, 0x3c, !PT ;  /* 0x80000000100e7812 */ /* 0x000fe200078e3cff */
[----:B------:R-:W-:-:S06]  /*0c30*/  IMAD.MOV.U32 R15, RZ, RZ, 0x43300000 ;  /* 0x43300000ff0f7424 */ /* 0x000fcc00078e00ff */
[----:B------:R-:W-:Y:S02]  /*0c40*/  DADD R16, R12, R18 ;  /* 0x000000000c107229 */ /* 0x000fe40000000012 */
[----:B------:R-:W-:Y:S01]  /*0c50*/  DADD R14, R14, -UR6 ;  /* 0x800000060e0e7e29 */ /* 0x000fe20008000000 */
[----:B------:R-:W-:Y:S01]  /*0c60*/  UMOV UR6, 0xfefa39ef ;  /* 0xfefa39ef00067882 */ /* 0x000fe20000000000 */
[----:B------:R-:W-:-:S04]  /*0c70*/  UMOV UR7, 0x3fe62e42 ;  /* 0x3fe62e4200077882 */ /* 0x000fc80000000000 */
[--C-:B------:R-:W-:Y:S02]  /*0c80*/  DADD R20, R12, -R16.reuse ;  /* 0x000000000c147229 */ /* 0x100fe40000000810 */
[----:B------:R-:W-:-:S06]  /*0c90*/  DFMA R10, R14, UR6, R16 ;  /* 0x000000060e0a7c2b */ /* 0x000fcc0008000010 */
[----:B------:R-:W-:Y:S02]  /*0ca0*/  DADD R20, R18, R20 ;  /* 0x0000000012147229 */ /* 0x000fe40000000014 */
[----:B------:R-:W-:-:S08]  /*0cb0*/  DFMA R12, R14, -UR6, R10 ;  /* 0x800000060e0c7c2b */ /* 0x000fd0000800000a */
[----:B------:R-:W-:-:S08]  /*0cc0*/  DADD R12, -R16, R12 ;  /* 0x00000000100c7229 */ /* 0x000fd0000000010c */
[----:B------:R-:W-:-:S08]  /*0cd0*/  DADD R12, R20, -R12 ;  /* 0x00000000140c7229 */ /* 0x000fd0000000080c */
[----:B------:R-:W-:-:S08]  /*0ce0*/  DFMA R14, R14, UR8, R12 ;  /* 0x000000080e0e7c2b */ /* 0x000fd0000800000c */
[----:B------:R-:W-:-:S08]  /*0cf0*/  DADD R12, R10, R14 ;  /* 0x000000000a0c7229 */ /* 0x000fd0000000000e */
[----:B------:R-:W-:Y:S02]  /*0d00*/  DADD R10, R10, -R12 ;  /* 0x000000000a0a7229 */ /* 0x000fe4000000080c */
[----:B------:R-:W-:-:S06]  /*0d10*/  DMUL R20, R12, 2 ;  /* 0x400000000c147828 */ /* 0x000fcc0000000000 */
[----:B------:R-:W-:Y:S02]  /*0d20*/  DADD R14, R14, R10 ;  /* 0x000000000e0e7229 */ /* 0x000fe4000000000a */
[----:B------:R-:W-:Y:S01]  /*0d30*/  DFMA R12, R12, 2, -R20 ;  /* 0x400000000c0c782b */ /* 0x000fe20000000814 */
[----:B------:R-:W-:Y:S01]  /*0d40*/  MOV R10, 0x652b82fe ;  /* 0x652b82fe000a7802 */ /* 0x000fe20000000f00 */
[----:B------:R-:W-:-:S06]  /*0d50*/  IMAD.MOV.U32 R11, RZ, RZ, 0x3ff71547 ;  /* 0x3ff71547ff0b7424 */ /* 0x000fcc00078e00ff */
[----:B------:R-:W-:-:S08]  /*0d60*/  DFMA R14, R14, 2, R12 ;  /* 0x400000000e0e782b */ /* 0x000fd0000000000c */
[----:B------:R-:W-:-:S08]  /*0d70*/  DADD R12, R20, R14 ;  /* 0x00000000140c7229 */ /* 0x000fd0000000000e */
[----:B------:R-:W-:Y:S02]  /*0d80*/  DFMA R10, R12, R10, 6.75539944105574400000e+15 ;  /* 0x433800000c0a742b */ /* 0x000fe4000000000a */
[----:B------:R-:W-:Y:S01]  /*0d90*/  FSETP.GEU.AND P0, PT, |R13|, 4.1917929649353027344, PT ;  /* 0x4086232b0d00780b */ /* 0x000fe20003f0e200 */
[----:B------:R-:W-:-:S05]  /*0da0*/  DADD R20, R20, -R12 ;  /* 0x0000000014147229 */ /* 0x000fca000000080c */
[----:B------:R-:W-:-:S03]  /*0db0*/  DADD R18, R10, -6.75539944105574400000e+15 ;  /* 0xc33800000a127429 */ /* 0x000fc60000000000 */
[----:B------:R-:W-:-:S05]  /*0dc0*/  DADD R14, R14, R20 ;  /* 0x000000000e0e7229 */ /* 0x000fca0000000014 */
[----:B------:R-:W-:Y:S01]  /*0dd0*/  DFMA R16, R18, -UR6, R12 ;  /* 0x8000000612107c2b */ /* 0x000fe2000800000c */
[----:B------:R-:W-:Y:S01]  /*0de0*/  UMOV UR6, 0x3b39803f ;  /* 0x3b39803f00067882 */ /* 0x000fe20000000000 */
[----:B------:R-:W-:-:S06]  /*0df0*/  UMOV UR7, 0x3c7abc9e ;  /* 0x3c7abc9e00077882 */ /* 0x000fcc0000000000 */
[----:B------:R-:W-:Y:S01]  /*0e00*/  DFMA R16, R18, -UR6, R16 ;  /* 0x8000000612107c2b */ /* 0x000fe20008000010 */
[----:B------:R-:W-:Y:S01]  /*0e10*/  UMOV UR6, 0x69ce2bdf ;  /* 0x69ce2bdf00067882 */ /* 0x000fe20000000000 */
[----:B------:R-:W-:Y:S01]  /*0e20*/  IMAD.MOV.U32 R18, RZ, RZ, -0x35dec16 ;  /* 0xfca213eaff127424 */ /* 0x000fe200078e00ff */
[----:B------:R-:W-:Y:S01]  /*0e30*/  MOV R19, 0x3e928af3 ;  /* 0x3e928af300137802 */ /* 0x000fe20000000f00 */
[----:B------:R-:W-:-:S05]  /*0e40*/  UMOV UR7, 0x3e5ade15 ;  /* 0x3e5ade1500077882 */ /* 0x000fca0000000000 */
[----:B------:R-:W-:Y:S01]  /*0e50*/  DFMA R18, R16, UR6, R18 ;  /* 0x0000000610127c2b */ /* 0x000fe20008000012 */
[----:B------:R-:W-:Y:S01]  /*0e60*/  UMOV UR6, 0x62401315 ;  /* 0x6240131500067882 */ /* 0x000fe20000000000 */
[----:B------:R-:W-:-:S06]  /*0e70*/  UMOV UR7, 0x3ec71dee ;  /* 0x3ec71dee00077882 */ /* 0x000fcc0000000000 */
[----:B------:R-:W-:Y:S01]  /*0e80*/  DFMA R18, R16, R18, UR6 ;  /* 0x0000000610127e2b */ /* 0x000fe20008000012 */
        /* <DEDUP_REMOVED lines=20> */
[----:B------:R-:W-:-:S08]  /*0fd0*/  DFMA R18, R16, R18, UR6 ;  /* 0x0000000610127e2b */ /* 0x000fd00008000012 */
[----:B------:R-:W-:-:S08]  /*0fe0*/  DFMA R18, R16, R18, 1 ;  /* 0x3ff000001012742b */ /* 0x000fd00000000012 */
[----:B------:R-:W-:-:S10]  /*0ff0*/  DFMA R18, R16, R18, 1 ;  /* 0x3ff000001012742b */ /* 0x000fd40000000012 */
[----:B------:R-:W-:Y:S02]  /*1000*/  IMAD R17, R10, 0x100000, R19 ;  /* 0x001000000a117824 */ /* 0x000fe400078e0213 */
[----:B------:R-:W-:Y:S01]  /*1010*/  IMAD.MOV.U32 R16, RZ, RZ, R18 ;  /* 0x000000ffff107224 */ /* 0x000fe200078e0012 */
[----:B------:R-:W-:Y:S06]  /*1020*/  @!P0 BRA `(.L_x_26) ;  /* 0x0000000000308947 */ /* 0x000fec0003800000 */
[----:B------:R-:W-:Y:S01]  /*1030*/  FSETP.GEU.AND P1, PT, |R13|, 4.2275390625, PT ;  /* 0x408748000d00780b */ /* 0x000fe20003f2e200 */
[C---:B------:R-:W-:Y:S02]  /*1040*/  DADD R16, R12.reuse, +INF ;  /* 0x7ff000000c107429 */ /* 0x040fe40000000000 */
[----:B------:R-:W-:-:S08]  /*1050*/  DSETP.GEU.AND P0, PT, R12, RZ, PT ;  /* 0x000000ff0c00722a */ /* 0x000fd00003f0e000 */
[----:B------:R-:W-:Y:S02]  /*1060*/  FSEL R16, R16, RZ, P0 ;  /* 0x000000ff10107208 */ /* 0x000fe40000000000 */
[----:B------:R-:W-:Y:S02]  /*1070*/  @!P1 LEA.HI R11, R10, R10, RZ, 0x1 ;  /* 0x0000000a0a0b9211 */ /* 0x000fe400078f08ff */
[----:B------:R-:W-:Y:S02]  /*1080*/  FSEL R17, R17, RZ, P0 ;  /* 0x000000ff11117208 */ /* 0x000fe40000000000 */
[----:B------:R-:W-:-:S04]  /*1090*/  @!P1 SHF.R.S32.HI R11, RZ, 0x1, R11 ;  /* 0x00000001ff0b9819 */ /* 0x000fc8000001140b */
[----:B------:R-:W-:Y:S01]  /*10a0*/  @!P1 IADD3 R10, PT, PT, R10, -R11, RZ ;  /* 0x8000000b0a0a9210 */ /* 0x000fe20007ffe0ff */
[----:B------:R-:W-:-:S03]  /*10b0*/  @!P1 IMAD R19, R11, 0x100000, R19 ;  /* 0x001000000b139824 */ /* 0x000fc600078e0213 */
[----:B------:R-:W-:Y:S01]  /*10c0*/  @!P1 LEA R11, R10, 0x3ff00000, 0x14 ;  /* 0x3ff000000a0b9811 */ /* 0x000fe200078ea0ff */
[----:B------:R-:W-:-:S06]  /*10d0*/  @!P1 IMAD.MOV.U32 R10, RZ, RZ, RZ ;  /* 0x000000ffff0a9224 */ /* 0x000fcc00078e00ff */
[----:B------:R-:W-:-:S11]  /*10e0*/  @!P1 DMUL R16, R18, R10 ;  /* 0x0000000a12109228 */ /* 0x000fd60000000000 */
.L_x_26:
[----:B------:R-:W-:Y:S01]  /*10f0*/  DFMA R14, R14, R16, R16 ;  /* 0x000000100e0e722b */ /* 0x000fe20000000010 */
[----:B------:R-:W-:Y:S01]  /*1100*/  MOV R10, R0 ;  /* 0x00000000000a7202 */ /* 0x000fe20000000f00 */
[----:B------:R-:W-:Y:S01]  /*1110*/  DSETP.NEU.AND P0, PT, |R16|, +INF , PT ;  /* 0x7ff000001000742a */ /* 0x000fe20003f0d200 */
[----:B------:R-:W-:-:S07]  /*1120*/  IMAD.MOV.U32 R11, RZ, RZ, 0x0 ;  /* 0x00000000ff0b7424 */ /* 0x000fce00078e00ff */
[----:B------:R-:W-:Y:S02]  /*1130*/  FSEL R12, R16, R14, !P0 ;  /* 0x0000000e100c7208 */ /* 0x000fe40004000000 */
[----:B------:R-:W-:Y:S01]  /*1140*/  FSEL R13, R17, R15, !P0 ;  /* 0x0000000f110d7208 */ /* 0x000fe20004000000 */
[----:B------:R-:W-:Y:S06]  /*1150*/  RET.REL.NODEC R10 `(_Z4normPfiS_) ;  /* 0xffffffec0aa87950 */ /* 0x000fec0003c3ffff */
.L_x_27:
        /* <DEDUP_REMOVED lines=10> */
.L_x_41:


//--------------------- .text._Z6logmapPfii       --------------------------
	.section	.text._Z6logmapPfii,"ax",@progbits
	.align	128
        .global         _Z6logmapPfii
        .type           _Z6logmapPfii,@function
        .size           _Z6logmapPfii,(.L_x_45 - _Z6logmapPfii)
        .other          _Z6logmapPfii,@"STO_CUDA_ENTRY STV_DEFAULT"
_Z6logmapPfii:
.text._Z6logmapPfii:
[----:B------:R-:W-:Y:S01]  /*0000*/  LDC R1, c[0x0][0x37c] ;  /* 0x0000df00ff017b82 */ /* 0x000fe20000000800 */
[----:B------:R-:W0:Y:S07]  /*0010*/  S2R R5, SR_CTAID.X ;  /* 0x0000000000057919 */ /* 0x000e2e0000002500 */
[----:B------:R-:W1:Y:S01]  /*0020*/  LDC.64 R6, c[0x0][0x388] ;  /* 0x0000e200ff067b82 */ /* 0x000e620000000a00 */
[----:B------:R-:W0:Y:S01]  /*0030*/  LDCU UR4, c[0x0][0x360] ;  /* 0x00006c00ff0477ac */ /* 0x000e220008000800 */
[----:B------:R-:W0:Y:S01]  /*0040*/  S2R R0, SR_TID.X ;  /* 0x0000000000007919 */ /* 0x000e220000002100 */
[----:B-1----:R-:W-:Y:S01]  /*0050*/  ISETP.GE.AND P0, PT, R7, 0x1, PT ;  /* 0x000000010700780c */ /* 0x002fe20003f06270 */
[----:B0-----:R-:W-:-:S05]  /*0060*/  IMAD R5, R5, UR4, R0 ;  /* 0x0000000405057c24 */ /* 0x001fca000f8e0200 */
[----:B------:R-:W-:-:S13]  /*0070*/  ISETP.GE.U32.OR P0, PT, R5, R6, !P0 ;  /* 0x000000060500720c */ /* 0x000fda0004706470 */
[----:B------:R-:W-:Y:S05]  /*0080*/  @P0 EXIT ;  /* 0x000000000000094d */ /* 0x000fea0003800000 */
[----:B------:R-:W0:Y:S01]  /*0090*/  LDC.64 R2, c[0x0][0x380] ;  /* 0x0000e000ff027b82 */ /* 0x000e220000000a00 */
[----:B------:R-:W1:Y:S01]  /*00a0*/  LDCU.64 UR4, c[0x0][0x358] ;  /* 0x00006b00ff0477ac */ /* 0x000e620008000a00 */
[C---:B------:R-:W-:Y:S02]  /*00b0*/  ISETP.GE.U32.AND P0, PT, R7.reuse, 0x4, PT ;  /* 0x000000040700780c */ /* 0x040fe40003f06070 */
[----:B------:R-:W-:Y:S01]  /*00c0*/  LOP3.LUT R0, R7, 0x3, RZ, 0xc0, !PT ;  /* 0x0000000307007812 */ /* 0x000fe200078ec0ff */
[----:B0-----:R-:W-:-:S05]  /*00d0*/  IMAD.WIDE.U32 R2, R5, 0x4, R2 ;  /* 0x0000000405027825 */ /* 0x001fca00078e0002 */
[----:B-1----:R0:W5:Y:S05]  /*00e0*/  LDG.E R5, desc[UR4][R2.64] ;  /* 0x0000000402057981 */ /* 0x00216a000c1e1900 */
[----:B------:R-:W-:Y:S05]  /*00f0*/  @!P0 BRA `(.L_x_28) ;  /* 0x0000000400388947 */ /* 0x000fea0003800000 */
[----:B------:R-:W-:-:S04]  /*0100*/  LOP3.LUT R4, R7, 0x7ffffffc, RZ, 0xc0, !PT ;  /* 0x7ffffffc07047812 */ /* 0x000fc800078ec0ff */
[----:B------:R-:W-:-:S04]  /*0110*/  IADD3 R4, PT, PT, -R4, RZ, RZ ;  /* 0x000000ff04047210 */ /* 0x000fc80007ffe1ff */
[----:B------:R-:W-:-:S13]  /*0120*/  ISETP.GE.AND P0, PT, R4, RZ, PT ;  /* 0x000000ff0400720c */ /* 0x000fda0003f06270 */
[----:B------:R-:W-:Y:S05]  /*0130*/  @P0 BRA `(.L_x_29) ;  /* 0x0000000000fc0947 */ /* 0x000fea0003800000 */
[----:B------:R-:W-:Y:S02]  /*0140*/  IADD3 R6, PT, PT, -R4, RZ, RZ ;  /* 0x000000ff04067210 */ /* 0x000fe40007ffe1ff */
[----:B------:R-:W-:Y:S02]  /*0150*/  PLOP3.LUT P0, PT, PT, PT, PT, 0x80, 0x8 ;  /* 0x000000000008781c */ /* 0x000fe40003f0f070 */
[----:B------:R-:W-:-:S13]  /*0160*/  ISETP.GT.AND P1, PT, R6, 0xc, PT ;  /* 0x0000000c0600780c */ /* 0x000fda0003f24270 */
[----:B------:R-:W-:Y:S05]  /*0170*/  @!P1 BRA `(.L_x_30) ;  /* 0x0000000000909947 */ /* 0x000fea0003800000 */
[----:B------:R-:W-:-:S13]  /*0180*/  PLOP3.LUT P0, PT, PT, PT, PT, 0x8, 0x80 ;  /* 0x000000000080781c */ /* 0x000fda0003f0e170 */
.L_x_31:
[----:B-----5:R-:W-:Y:S01]  /*0190*/  FADD R6, -R5, 1 ;  /* 0x3f80000005067421 */ /* 0x020fe20000000100 */
[----:B------:R-:W-:-:S03]  /*01a0*/  IADD3 R4, PT, PT, R4, 0x10, RZ ;  /* 0x0000001004047810 */ /* 0x000fc60007ffe0ff */
[----:B------:R-:W-:Y:S01]  /*01b0*/  FMUL R6, R6, R5 ;  /* 0x0000000506067220 */ /* 0x000fe20000400000 */
[----:B------:R-:W-:-:S03]  /*01c0*/  ISETP.GE.AND P1, PT, R4, -0xc, PT ;  /* 0xfffffff40400780c */ /* 0x000fc60003f26270 */
[----:B------:R-:W-:-:S04]  /*01d0*/  FADD R5, -R6, 1 ;  /* 0x3f80000006057421 */ /* 0x000fc80000000100 */
[----:B------:R-:W-:-:S04]  /*01e0*/  FMUL R5, R6, R5 ;  /* 0x0000000506057220 */ /* 0x000fc80000400000 */
        /* <DEDUP_REMOVED lines=27> */
[----:B------:R-:W-:Y:S01]  /*03a0*/  FMUL R5, R5, R6 ;  /* 0x0000000605057220 */ /* 0x000fe20000400000 */
[----:B------:R-:W-:Y:S06]  /*03b0*/  @!P1 BRA `(.L_x_31) ;  /* 0xfffffffc00749947 */ /* 0x000fec000383ffff */
.L_x_30:
[----:B------:R-:W-:-:S04]  /*03c0*/  IADD3 R6, PT, PT, -R4, RZ, RZ ;  /* 0x000000ff04067210 */ /* 0x000fc80007ffe1ff */
[----:B------:R-:W-:-:S13]  /*03d0*/  ISETP.GT.AND P1, PT, R6, 0x4, PT ;  /* 0x000000040600780c */ /* 0x000fda0003f24270 */
[----:B------:R-:W-:Y:S05]  /*03e0*/  @!P1 BRA `(.L_x_32) ;  /* 0x0000000000489947 */ /* 0x000fea0003800000 */
[C---:B-----5:R-:W-:Y:S01]  /*03f0*/  FADD R6, -R5.reuse, 1 ;  /* 0x3f80000005067421 */ /* 0x060fe20000000100 */
[----:B------:R-:W-:Y:S02]  /*0400*/  PLOP3.LUT P0, PT, PT, PT, PT, 0x8, 0x80 ;  /* 0x000000000080781c */ /* 0x000fe40003f0e170 */
[----:B------:R-:W-:Y:S01]  /*0410*/  IADD3 R4, PT, PT, R4, 0x8, RZ ;  /* 0x0000000804047810 */ /* 0x000fe20007ffe0ff */
        /* <DEDUP_REMOVED lines=14> */
[----:B------:R-:W-:-:S07]  /*0500*/  FMUL R5, R5, R6 ;  /* 0x0000000605057220 */ /* 0x000fce0000400000 */
.L_x_32:
[----:B------:R-:W-:-:S13]  /*0510*/  ISETP.NE.OR P0, PT, R4, RZ, P0 ;  /* 0x000000ff0400720c */ /* 0x000fda0000705670 */
[----:B------:R-:W-:Y:S05]  /*0520*/  @!P0 BRA `(.L_x_28) ;  /* 0x00000000002c8947 */ /* 0x000fea0003800000 */
.L_x_29:
[----:B-----5:R-:W-:Y:S01]  /*0530*/  FADD R6, -R5, 1 ;  /* 0x3f80000005067421 */ /* 0x020fe20000000100 */
[----:B------:R-:W-:-:S03]  /*0540*/  IADD3 R4, PT, PT, R4, 0x4, RZ ;  /* 0x0000000404047810 */ /* 0x000fc60007ffe0ff */
[----:B------:R-:W-:Y:S01]  /*0550*/  FMUL R6, R6, R5 ;  /* 0x0000000506067220 */ /* 0x000fe20000400000 */
[----:B------:R-:W-:-:S03]  /*0560*/  ISETP.NE.AND P0, PT, R4, RZ, PT ;  /* 0x000000ff0400720c */ /* 0x000fc60003f05270 */
[----:B------:R-:W-:-:S04]  /*0570*/  FADD R5, -R6, 1 ;  /* 0x3f80000006057421 */ /* 0x000fc80000000100 */
[----:B------:R-:W-:-:S04]  /*0580*/  FMUL R5, R6, R5 ;  /* 0x0000000506057220 */ /* 0x000fc80000400000 */
[----:B------:R-:W-:-:S04]  /*0590*/  FADD R6, -R5, 1 ;  /* 0x3f80000005067421 */ /* 0x000fc80000000100 */
[----:B------:R-:W-:-:S04]  /*05a0*/  FMUL R5, R5, R6 ;  /* 0x0000000605057220 */ /* 0x000fc80000400000 */
[----:B------:R-:W-:-:S04]  /*05b0*/  FADD R6, -R5, 1 ;  /* 0x3f80000005067421 */ /* 0x000fc80000000100 */
[----:B------:R-:W-:Y:S01]  /*05c0*/  FMUL R5, R5, R6 ;  /* 0x0000000605057220 */ /* 0x000fe20000400000 */
[----:B------:R-:W-:Y:S06]  /*05d0*/  @P0 BRA `(.L_x_29) ;  /* 0xfffffffc00d40947 */ /* 0x000fec000383ffff */
.L_x_28:
[----:B------:R-:W-:-:S13]  /*05e0*/  ISETP.NE.AND P0, PT, R0, RZ, PT ;  /* 0x000000ff0000720c */ /* 0x000fda0003f05270 */
[----:B------:R-:W-:Y:S05]  /*05f0*/  @!P0 BRA `(.L_x_33) ;  /* 0x0000000000188947 */ /* 0x000fea0003800000 */
[----:B------:R-:W-:-:S07]  /*0600*/  IADD3 R0, PT, PT, -R0, RZ, RZ ;  /* 0x000000ff00007210 */ /* 0x000fce0007ffe1ff */
.L_x_34:
[----:B------:R-:W-:Y:S01]  /*0610*/  IADD3 R0, PT, PT, R0, 0x1, RZ ;  /* 0x0000000100007810 */ /* 0x000fe20007ffe0ff */
[----:B-----5:R-:W-:-:S03]  /*0620*/  FADD R4, -R5, 1 ;  /* 0x3f80000005047421 */ /* 0x020fc60000000100 */
[----:B------:R-:W-:Y:S01]  /*0630*/  ISETP.NE.AND P0, PT, R0, RZ, PT ;  /* 0x000000ff0000720c */ /* 0x000fe20003f05270 */
[----:B------:R-:W-:-:S12]  /*0640*/  FMUL R5, R4, R5 ;  /* 0x0000000504057220 */ /* 0x000fd80000400000 */
[----:B------:R-:W-:Y:S05]  /*0650*/  @P0 BRA `(.L_x_34) ;  /* 0xfffffffc00ec0947 */ /* 0x000fea000383ffff */
.L_x_33:
[----:B-----5:R-:W-:Y:S01]  /*0660*/  STG.E desc[UR4][R2.64], R5 ;  /* 0x0000000502007986 */ /* 0x020fe2000c101904 */
[----:B------:R-:W-:Y:S05]  /*0670*/  EXIT ;  /* 0x000000000000794d */ /* 0x000fea0003800000 */
.L_x_35:
        /* <DEDUP_REMOVED lines=16> */
.L_x_45:


//--------------------- .text._Z10reduce_sumjPf   --------------------------
	.section	.text._Z10reduce_sumjPf,"ax",@progbits
	.align	128
        .global         _Z10reduce_sumjPf
        .type           _Z10reduce_sumjPf,@function
        .size           _Z10reduce_sumjPf,(.L_x_46 - _Z10reduce_sumjPf)
        .other          _Z10reduce_sumjPf,@"STO_CUDA_ENTRY STV_DEFAULT"
_Z10reduce_sumjPf:
.text._Z10reduce_sumjPf:
[----:B------:R-:W-:Y:S08]  /*0000*/  LDC R1, c[0x0][0x37c] ;  /* 0x0000df00ff017b82 */ /* 0x000ff00000000800 */
[----:B------:R-:W0:Y:S02]  /*0010*/  LDC R0, c[0x0][0x380] ;  /* 0x0000e000ff007b82 */ /* 0x000e240000000800 */
[----:B0-----:R-:W-:-:S13]  /*0020*/  ISETP.GE.U32.AND P0, PT, R0, 0x2, PT ;  /* 0x000000020000780c */ /* 0x001fda0003f06070 */
[----:B------:R-:W-:Y:S05]  /*0030*/  @!P0 EXIT ;  /* 0x000000000000894d */ /* 0x000fea0003800000 */
[----:B------:R-:W0:Y:S01]  /*0040*/  S2R R11, SR_TID.X ;  /* 0x00000000000b7919 */ /* 0x000e220000002100 */
[----:B------:R-:W0:Y:S01]  /*0050*/  LDC.64 R2, c[0x0][0x388] ;  /* 0x0000e200ff027b82 */ /* 0x000e220000000a00 */
[----:B------:R-:W1:Y:S01]  /*0060*/  LDCU UR4, c[0x0][0x380] ;  /* 0x00007000ff0477ac */ /* 0x000e620008000800 */
[----:B------:R-:W2:Y:S06]  /*0070*/  LDCU.64 UR6, c[0x0][0x358] ;  /* 0x00006b00ff0677ac */ /* 0x000eac0008000a00 */
[----:B------:R-:W3:Y:S01]  /*0080*/  LDC.64 R6, c[0x0][0x388] ;  /* 0x0000e200ff067b82 */ /* 0x000ee20000000a00 */
[----:B012---:R-:W-:-:S07]  /*0090*/  IMAD.WIDE.U32 R2, R11, 0x4, R2 ;  /* 0x000000040b027825 */ /* 0x007fce00078e0002 */
.L_x_38:
[----:B------:R-:W-:Y:S01]  /*00a0*/  USHF.R.U32.HI UR5, URZ, 0x1, UR4 ;  /* 0x00000001ff057899 */ /* 0x000fe20008011604 */
[----:B------:R-:W-:Y:S03]  /*00b0*/  BAR.SYNC.DEFER_BLOCKING 0x0 ;  /* 0x0000000000007b1d */ /* 0x000fe60000010000 */
[----:B------:R-:W-:Y:S02]  /*00c0*/  UIADD3 UR4, UPT, UPT, -UR5, UR4, URZ ;  /* 0x0000000405047290 */ /* 0x000fe4000fffe1ff */
[----:B------:R-:W-:Y:S01]  /*00d0*/  ISETP.GE.U32.AND P0, PT, R11, UR5, PT ;  /* 0x000000050b007c0c */ /* 0x000fe2000bf06070 */
[----:B------:R-:W-:-:S12]  /*00e0*/  BSSY.RECONVERGENT B0, `(.L_x_36) ;  /* 0x0000008000007945 */ /* 0x000fd80003800200 */
[----:B0-----:R-:W-:Y:S05]  /*00f0*/  @P0 BRA `(.L_x_37) ;  /* 0x0000000000180947 */ /* 0x001fea0003800000 */
[----:B------:R-:W-:Y:S01]  /*0100*/  IADD3 R5, PT, PT, R11, UR4, RZ ;  /* 0x000000040b057c10 */ /* 0x000fe2000fffe0ff */
[----:B------:R-:W2:Y:S04]  /*0110*/  LDG.E R9, desc[UR6][R2.64] ;  /* 0x0000000602097981 */ /* 0x000ea8000c1e1900 */
[----:B---3--:R-:W-:-:S06]  /*0120*/  IMAD.WIDE.U32 R4, R5, 0x4, R6 ;  /* 0x0000000405047825 */ /* 0x008fcc00078e0006 */
[----:B------:R-:W2:Y:S02]  /*0130*/  LDG.E R4, desc[UR6][R4.64] ;  /* 0x0000000604047981 */ /* 0x000ea4000c1e1900 */
[----:B--2---:R-:W-:-:S05]  /*0140*/  FADD R9, R4, R9 ;  /* 0x0000000904097221 */ /* 0x004fca0000000000 */
[----:B------:R0:W-:Y:S02]  /*0150*/  STG.E desc[UR6][R2.64], R9 ;  /* 0x0000000902007986 */ /* 0x0001e4000c101906 */
.L_x_37:
[----:B------:R-:W-:Y:S05]  /*0160*/  BSYNC.RECONVERGENT B0 ;  /* 0x0000000000007941 */ /* 0x000fea0003800200 */
.L_x_36:
[----:B------:R-:W-:-:S09]  /*0170*/  UISETP.GT.U32.AND UP0, UPT, UR4, 0x1, UPT ;  /* 0x000000010400788c */ /* 0x000fd2000bf04070 */
[----:B------:R-:W-:Y:S05]  /*0180*/  BRA.U UP0, `(.L_x_38) ;  /* 0xfffffffd00c47547 */ /* 0x000fea000b83ffff */
[----:B------:R-:W-:Y:S05]  /*0190*/  EXIT ;  /* 0x000000000000794d */ /* 0x000fea0003800000 */
.L_x_39:
        /* <DEDUP_REMOVED lines=14> */
.L_x_46:


//--------------------- .nv.global.init           --------------------------
	.section	.nv.global.init,"aw",@progbits
	.align	4
.nv.global.init:
	.type		mrg32k3aM1SubSeq,@object
	.size		mrg32k3aM1SubSeq,(mrg32k3aM2SubSeq - mrg32k3aM1SubSeq)
mrg32k3aM1SubSeq:
        /*0000*/ 	.byte	0x0b, 0xcc, 0xee, 0x04, 0x73, 0x29, 0x8b, 0x6f, 0xf6, 0x53, 0x03, 0xf6, 0x23, 0xf6, 0xea, 0xda
        /* <DEDUP_REMOVED lines=125> */
	.type		mrg32k3aM2SubSeq,@object
	.size		mrg32k3aM2SubSeq,(mrg32k3aM1 - mrg32k3aM2SubSeq)
mrg32k3aM2SubSeq:
        /* <DEDUP_REMOVED lines=126> */
	.type		mrg32k3aM1,@object
	.size		mrg32k3aM1,(mrg32k3aM1Seq - mrg32k3aM1)
mrg32k3aM1:
        /* <DEDUP_REMOVED lines=144> */
	.type		mrg32k3aM1Seq,@object
	.size		mrg32k3aM1Seq,(mrg32k3aM2 - mrg32k3aM1Seq)
mrg32k3aM1Seq:
        /* <DEDUP_REMOVED lines=144> */
	.type		mrg32k3aM2,@object
	.size		mrg32k3aM2,(mrg32k3aM2Seq - mrg32k3aM2)
mrg32k3aM2:
        /* <DEDUP_REMOVED lines=144> */
	.type		mrg32k3aM2Seq,@object
	.size		mrg32k3aM2Seq,(precalc_xorwow_matrix - mrg32k3aM2Seq)
mrg32k3aM2Seq:
        /* <DEDUP_REMOVED lines=144> */
	.type		precalc_xorwow_matrix,@object
	.size		precalc_xorwow_matrix,(precalc_xorwow_offset_matrix - precalc_xorwow_matrix)
precalc_xorwow_matrix:
        /* <DEDUP_REMOVED lines=6400> */
	.type		precalc_xorwow_offset_matrix,@object
	.size		precalc_xorwow_offset_matrix,(.L_1 - precalc_xorwow_offset_matrix)
precalc_xorwow_offset_matrix:
        /* <DEDUP_REMOVED lines=6400> */
.L_1:


//--------------------- .nv.shared.reserved.0     --------------------------
	.section	.nv.shared.reserved.0,"aw",@nobits
	.weak		__nv_reservedSMEM_offset_0_alias
	.size		__nv_reservedSMEM_offset_0_alias, 0, 64
	.other		__nv_reservedSMEM_offset_0_alias,@"STO_CUDA_RESERVED_SHARED STV_DEFAULT"
__nv_reservedSMEM_offset_0_alias:
	.zero		0
	.zero		64


//--------------------- .nv.constant0._Z4rndmPjiP17curandStateXORWOW --------------------------
	.section	.nv.constant0._Z4rndmPjiP17curandStateXORWOW,"a",@progbits
	.sectionflags	@""
	.align	4
.nv.constant0._Z4rndmPjiP17curandStateXORWOW:
	.zero		920


//--------------------- .nv.constant0._Z12setup_kerneljP17curandStateXORWOW --------------------------
	.section	.nv.constant0._Z12setup_kerneljP17curandStateXORWOW,"a",@progbits
	.sectionflags	@""
	.align	4
.nv.constant0._Z12setup_kerneljP17curandStateXORWOW:
	.zero		912


//--------------------- .nv.constant0._Z4normPfiS_ --------------------------
	.section	.nv.constant0._Z4normPfiS_,"a",@progbits
	.sectionflags	@""
	.align	4
.nv.constant0._Z4normPfiS_:
	.zero		920


//--------------------- .nv.constant0._Z6logmapPfii --------------------------
	.section	.nv.constant0._Z6logmapPfii,"a",@progbits
	.sectionflags	@""
	.align	4
.nv.constant0._Z6logmapPfii:
	.zero		912


//--------------------- .nv.constant0._Z10reduce_sumjPf --------------------------
	.section	.nv.constant0._Z10reduce_sumjPf,"a",@progbits
	.sectionflags	@""
	.align	4
.nv.constant0._Z10reduce_sumjPf:
	.zero		912


//--------------------- SYMBOLS --------------------------

	.type		.nv.reservedSmem.offset0,@object
	.size		.nv.reservedSmem.offset0,0x4
